	.target	sm_90a

	.elftype	@"ET_EXEC"


//--------------------- .note.nv.tkinfo           --------------------------
	.section	.note.nv.tkinfo,"",@"SHT_NOTE"
	.sectionflags	@"SHF_NOTE_NV_TKINFO"
	.tkinfo
        /*0018*/ 	.word	0x00000002
        /*0030*/ 	.string	""
        /*0030*/ 	.string	"ptxas"
        /*0030*/ 	.string	"Cuda compilation tools, release 13.0, V13.0.88"
        /*0030*/ 	.string	"Build cuda_13.0.r13.0/compiler.36424714_0"
        /*0030*/ 	.string	"-arch sm_90a -m 64 "



//--------------------- .note.nv.cuinfo           --------------------------
	.section	.note.nv.cuinfo,"",@"SHT_NOTE"
	.sectionflags	@"SHF_NOTE_NV_CUINFO"
        /*0018*/ 	.short	0x0002
        /*001a*/ 	.short	0x005a
        /*001c*/ 	.short	0x0082
	.zero		2


//--------------------- .nv.info                  --------------------------
	.section	.nv.info,"",@"SHT_CUDA_INFO"
	.align	4


	//----- nvinfo : EIATTR_REGCOUNT
	.align		4
        /*0000*/ 	.byte	0x04, 0x2f
        /*0002*/ 	.short	(.L_15 - .L_14)
	.align		4
.L_14:
        /*0004*/ 	.word	index@(_ZN7cutlass13device_kernelINS_4gemm6kernel13GemmUniversalIN4cute5tupleIJiiiiEEENS1_10collective13CollectiveMmaINS1_34MainloopSm90TmaGmmaWarpSpecializedILi18ENS5_IJNS4_1CILi1EEESB_SB_EEENS1_32KernelTmaWarpSpecializedPingpongEEENS5_IJNSA_ILi64EEENSA_ILi128EEENSA_ILi32EEEEEENS_10bfloat16_tENS5_IJlSB_lEEESJ_SK_NS4_8TiledMMAINS4_8MMA_AtomIJNS4_4SM904GMMA28MMA_64x128x16_F32BF16BF16_SSILNSO_5MajorE0ELSQ_0ELNSO_7ScaleInE1ELSR_1EEEEEENS4_6LayoutISC_NS5_IJNSA_ILi0EEESV_SV_EEEEENS5_IJNS4_10UnderscoreESY_SY_EEEEENS4_13SM90_TMA_LOADENS4_14ComposedLayoutINS4_7SwizzleILi2ELi4ELi3EEENS4_18smem_ptr_flag_bitsILi16EEENSU_INS5_IJNSA_ILi8EEESH_EEENS5_IJSH_SB_EEEEEEEvNS4_8identityES11_S1B_vS1C_EENS_8epilogue10collective6detail29Sm90TmaWarpSpecializedAdapterINS1F_15DefaultEpilogueISJ_SK_SK_NS1E_6thread17LinearCombinationISJ_Li1EffLNS1J_9ScaleType4KindE0ELNS_15FloatRoundStyleE2ESJ_EENS1_15EpilogueDefaultEEEEEvvEEEEvNT_6ParamsE)
        /*0008*/ 	.word	0x000000a8


	//----- nvinfo : EIATTR_FRAME_SIZE
	.align		4
.L_15:
        /*000c*/ 	.byte	0x04, 0x11
        /*000e*/ 	.short	(.L_17 - .L_16)
	.align		4
.L_16:
        /*0010*/ 	.word	index@(_ZN7cutlass13device_kernelINS_4gemm6kernel13GemmUniversalIN4cute5tupleIJiiiiEEENS1_10collective13CollectiveMmaINS1_34MainloopSm90TmaGmmaWarpSpecializedILi18ENS5_IJNS4_1CILi1EEESB_SB_EEENS1_32KernelTmaWarpSpecializedPingpongEEENS5_IJNSA_ILi64EEENSA_ILi128EEENSA_ILi32EEEEEENS_10bfloat16_tENS5_IJlSB_lEEESJ_SK_NS4_8TiledMMAINS4_8MMA_AtomIJNS4_4SM904GMMA28MMA_64x128x16_F32BF16BF16_SSILNSO_5MajorE0ELSQ_0ELNSO_7ScaleInE1ELSR_1EEEEEENS4_6LayoutISC_NS5_IJNSA_ILi0EEESV_SV_EEEEENS5_IJNS4_10UnderscoreESY_SY_EEEEENS4_13SM90_TMA_LOADENS4_14ComposedLayoutINS4_7SwizzleILi2ELi4ELi3EEENS4_18smem_ptr_flag_bitsILi16EEENSU_INS5_IJNSA_ILi8EEESH_EEENS5_IJSH_SB_EEEEEEEvNS4_8identityES11_S1B_vS1C_EENS_8epilogue10collective6detail29Sm90TmaWarpSpecializedAdapterINS1F_15DefaultEpilogueISJ_SK_SK_NS1E_6thread17LinearCombinationISJ_Li1EffLNS1J_9ScaleType4KindE0ELNS_15FloatRoundStyleE2ESJ_EENS1_15EpilogueDefaultEEEEEvvEEEEvNT_6ParamsE)
        /*0014*/ 	.word	0x00000008


	//----- nvinfo : EIATTR_MIN_STACK_SIZE
	.align		4
.L_17:
        /*0018*/ 	.byte	0x04, 0x12
        /*001a*/ 	.short	(.L_19 - .L_18)
	.align		4
.L_18:
        /*001c*/ 	.word	index@(_ZN7cutlass13device_kernelINS_4gemm6kernel13GemmUniversalIN4cute5tupleIJiiiiEEENS1_10collective13CollectiveMmaINS1_34MainloopSm90TmaGmmaWarpSpecializedILi18ENS5_IJNS4_1CILi1EEESB_SB_EEENS1_32KernelTmaWarpSpecializedPingpongEEENS5_IJNSA_ILi64EEENSA_ILi128EEENSA_ILi32EEEEEENS_10bfloat16_tENS5_IJlSB_lEEESJ_SK_NS4_8TiledMMAINS4_8MMA_AtomIJNS4_4SM904GMMA28MMA_64x128x16_F32BF16BF16_SSILNSO_5MajorE0ELSQ_0ELNSO_7ScaleInE1ELSR_1EEEEEENS4_6LayoutISC_NS5_IJNSA_ILi0EEESV_SV_EEEEENS5_IJNS4_10UnderscoreESY_SY_EEEEENS4_13SM90_TMA_LOADENS4_14ComposedLayoutINS4_7SwizzleILi2ELi4ELi3EEENS4_18smem_ptr_flag_bitsILi16EEENSU_INS5_IJNSA_ILi8EEESH_EEENS5_IJSH_SB_EEEEEEEvNS4_8identityES11_S1B_vS1C_EENS_8epilogue10collective6detail29Sm90TmaWarpSpecializedAdapterINS1F_15DefaultEpilogueISJ_SK_SK_NS1E_6thread17LinearCombinationISJ_Li1EffLNS1J_9ScaleType4KindE0ELNS_15FloatRoundStyleE2ESJ_EENS1_15EpilogueDefaultEEEEEvvEEEEvNT_6ParamsE)
        /*0020*/ 	.word	0x00000008
.L_19:


//--------------------- .nv.compat                --------------------------
	.section	.nv.compat,"",@"SHT_CUDA_COMPAT_INFO"
	.align	4
        /*0000*/ 	.byte	0x02, 0x09, 0x01, 0x00, 0x02, 0x02, 0x04, 0x00, 0x02, 0x05, 0x05, 0x00, 0x03, 0x07, 0x01, 0x01
        /*0010*/ 	.byte	0x02, 0x03, 0x01, 0x00, 0x02, 0x06, 0x01, 0x00, 0x04, 0x0b, 0x08, 0x00, 0x00, 0x00, 0x00, 0x00
        /*0020*/ 	.byte	0x00, 0x00, 0x00, 0x00


//--------------------- .nv.info._ZN7cutlass13device_kernelINS_4gemm6kernel13GemmUniversalIN4cute5tupleIJiiiiEEENS1_10collective13CollectiveMmaINS1_34MainloopSm90TmaGmmaWarpSpecializedILi18ENS5_IJNS4_1CILi1EEESB_SB_EEENS1_32KernelTmaWarpSpecializedPingpongEEENS5_IJNSA_ILi64EEENSA_ILi128EEENSA_ILi32EEEEEENS_10bfloat16_tENS5_IJlSB_lEEESJ_SK_NS4_8TiledMMAINS4_8MMA_AtomIJNS4_4SM904GMMA28MMA_64x128x16_F32BF16BF16_SSILNSO_5MajorE0ELSQ_0ELNSO_7ScaleInE1ELSR_1EEEEEENS4_6LayoutISC_NS5_IJNSA_ILi0EEESV_SV_EEEEENS5_IJNS4_10UnderscoreESY_SY_EEEEENS4_13SM90_TMA_LOADENS4_14ComposedLayoutINS4_7SwizzleILi2ELi4ELi3EEENS4_18smem_ptr_flag_bitsILi16EEENSU_INS5_IJNSA_ILi8EEESH_EEENS5_IJSH_SB_EEEEEEEvNS4_8identityES11_S1B_vS1C_EENS_8epilogue10collective6detail29Sm90TmaWarpSpecializedAdapterINS1F_15DefaultEpilogueISJ_SK_SK_NS1E_6thread17LinearCombinationISJ_Li1EffLNS1J_9ScaleType4KindE0ELNS_15FloatRoundStyleE2ESJ_EENS1_15EpilogueDefaultEEEEEvvEEEEvNT_6ParamsE --------------------------
	.section	.nv.info._ZN7cutlass13device_kernelINS_4gemm6kernel13GemmUniversalIN4cute5tupleIJiiiiEEENS1_10collective13CollectiveMmaINS1_34MainloopSm90TmaGmmaWarpSpecializedILi18ENS5_IJNS4_1CILi1EEESB_SB_EEENS1_32KernelTmaWarpSpecializedPingpongEEENS5_IJNSA_ILi64EEENSA_ILi128EEENSA_ILi32EEEEEENS_10bfloat16_tENS5_IJlSB_lEEESJ_SK_NS4_8TiledMMAINS4_8MMA_AtomIJNS4_4SM904GMMA28MMA_64x128x16_F32BF16BF16_SSILNSO_5MajorE0ELSQ_0ELNSO_7ScaleInE1ELSR_1EEEEEENS4_6LayoutISC_NS5_IJNSA_ILi0EEESV_SV_EEEEENS5_IJNS4_10UnderscoreESY_SY_EEEEENS4_13SM90_TMA_LOADENS4_14ComposedLayoutINS4_7SwizzleILi2ELi4ELi3EEENS4_18smem_ptr_flag_bitsILi16EEENSU_INS5_IJNSA_ILi8EEESH_EEENS5_IJSH_SB_EEEEEEEvNS4_8identityES11_S1B_vS1C_EENS_8epilogue10collective6detail29Sm90TmaWarpSpecializedAdapterINS1F_15DefaultEpilogueISJ_SK_SK_NS1E_6thread17LinearCombinationISJ_Li1EffLNS1J_9ScaleType4KindE0ELNS_15FloatRoundStyleE2ESJ_EENS1_15EpilogueDefaultEEEEEvvEEEEvNT_6ParamsE,"",@"SHT_CUDA_INFO"
	.sectionflags	@""
	.align	4


	//----- nvinfo : EIATTR_CUDA_API_VERSION
	.align		4
        /*0000*/ 	.byte	0x04, 0x37
        /*0002*/ 	.short	(.L_21 - .L_20)
.L_20:
        /*0004*/ 	.word	0x00000082


	//----- nvinfo : EIATTR_KPARAM_INFO
	.align		4
.L_21:
        /*0008*/ 	.byte	0x04, 0x17
        /*000a*/ 	.short	(.L_23 - .L_22)
.L_22:
        /*000c*/ 	.word	0x00000000
        /*0010*/ 	.short	0x0000
        /*0012*/ 	.short	0x0070
        /*0014*/ 	.byte	0x00, 0xf0, 0x01, 0x10


	//----- nvinfo : EIATTR_SPARSE_MMA_MASK
	.align		4
.L_23:
        /*0018*/ 	.byte	0x03, 0x50
        /*001a*/ 	.short	0x0000


	//----- nvinfo : EIATTR_MAXREG_COUNT
	.align		4
        /*001c*/ 	.byte	0x03, 0x1b
        /*001e*/ 	.short	0x00a8


	//----- nvinfo : EIATTR_NUM_BARRIERS
	.align		4
        /*0020*/ 	.byte	0x02, 0x4c
        /*0022*/ 	.byte	0x01
	.zero		1


	//----- nvinfo : EIATTR_EXTERNS
	.align		4
        /*0024*/ 	.byte	0x04, 0x0f
        /*0026*/ 	.short	(.L_25 - .L_24)


	//   ....[0]....
	.align		4
.L_24:
        /*0028*/ 	.word	index@(__assertfail)


	//----- nvinfo : EIATTR_ANNOTATIONS
	.align		4
.L_25:
        /*002c*/ 	.byte	0x04, 0x55
        /*002e*/ 	.short	(.L_27 - .L_26)


	//   ....[0]....
.L_26:
        /*0030*/ 	.word	0x00000001
        /*0034*/ 	.byte	0xc0, 0x0c, 0x00, 0x00, 0x01, 0x00, 0x00, 0x00, 0xe0, 0x60, 0x00, 0x00, 0x01, 0x00, 0x00, 0x00
        /*0044*/ 	.byte	0xf0, 0x6c, 0x00, 0x00


	//----- nvinfo : EIATTR_MERCURY_ISA_VERSION
	.align		4
.L_27:
        /*0048*/ 	.byte	0x03, 0x5f
        /*004a*/ 	.short	0x0101


	//----- nvinfo : EIATTR_INT_WARP_WIDE_INSTR_OFFSETS
	.align		4
        /*004c*/ 	.byte	0x04, 0x31
        /*004e*/ 	.short	(.L_29 - .L_28)


	//   ....[0]....
.L_28:
        /*0050*/ 	.word	0x000005d0


	//   ....[1]....
        /*0054*/ 	.word	0x000005f0


	//   ....[2]....
        /*0058*/ 	.word	0x00000670


	//   ....[3]....
        /*005c*/ 	.word	0x00000680


	//   ....[4]....
        /*0060*/ 	.word	0x00000690


	//   ....[5]....
        /*0064*/ 	.word	0x000006b0


	//   ....[6]....
        /*0068*/ 	.word	0x00000740


	//   ....[7]....
        /*006c*/ 	.word	0x00000760


	//----- nvinfo : EIATTR_COOP_GROUP_MASK_REGIDS
	.align		4
.L_29:
        /*0070*/ 	.byte	0x04, 0x29
        /*0072*/ 	.short	(.L_31 - .L_30)


	//   ....[0]....
.L_30:
        /*0074*/ 	.word	0xffffffff


	//   ....[1]....
        /*0078*/ 	.word	0xffffffff


	//   ....[2]....
        /*007c*/ 	.word	0xffffffff


	//   ....[3]....
        /*0080*/ 	.word	0xffffffff


	//   ....[4]....
        /*0084*/ 	.word	0xffffffff


	//   ....[5]....
        /*0088*/ 	.word	0xffffffff


	//----- nvinfo : EIATTR_COOP_GROUP_INSTR_OFFSETS
	.align		4
.L_31:
        /*008c*/ 	.byte	0x04, 0x28
        /*008e*/ 	.short	(.L_33 - .L_32)


	//   ....[0]....
.L_32:
        /*0090*/ 	.word	0x00000070


	//   ....[1]....
        /*0094*/ 	.word	0x00000080


	//   ....[2]....
        /*0098*/ 	.word	0x00000140


	//   ....[3]....
        /*009c*/ 	.word	0x000004c0


	//   ....[4]....
        /*00a0*/ 	.word	0x00000500


	//   ....[5]....
        /*00a4*/ 	.word	0x00000550


	//----- nvinfo : EIATTR_REG_RECONFIG
	.align		4
.L_33:
        /*00a8*/ 	.byte	0x01, 0x54
	.zero		2


	//----- nvinfo : EIATTR_SYSCALL_OFFSETS
	.align		4
        /*00ac*/ 	.byte	0x04, 0x46
        /*00ae*/ 	.short	(.L_35 - .L_34)


	//   ....[0]....
.L_34:
        /*00b0*/ 	.word	0x000017f0


	//----- nvinfo : EIATTR_MBARRIER_INSTR_OFFSETS
	.align		4
.L_35:
        /*00b4*/ 	.byte	0x04, 0x39
        /*00b6*/ 	.short	(.L_37 - .L_36)


	//   ....[0]....
.L_36:
        /*00b8*/ 	.word	0x00000260
        /*00bc*/ 	.word	0x000000ff
        /*00c0*/ 	.word	0x00000000
        /*00c4*/ 	.short	0x0100
        /*00c6*/ 	.byte	0x08
	.zero		1


	//   ....[1]....
        /*00c8*/ 	.word	0x00000270
        /*00cc*/ 	.word	0x000000ff
        /*00d0*/ 	.word	0x00000090
        /*00d4*/ 	.short	0x0100
        /*00d6*/ 	.byte	0x08
	.zero		1


	//   ....[2]....
        /*00d8*/ 	.word	0x00000280
        /*00dc*/ 	.word	0x000000ff
        /*00e0*/ 	.word	0x00000008
        /*00e4*/ 	.short	0x0100
        /*00e6*/ 	.byte	0x08
	.zero		1


	//   ....[3]....
        /*00e8*/ 	.word	0x00000290
        /*00ec*/ 	.word	0x000000ff
        /*00f0*/ 	.word	0x00000098
        /*00f4*/ 	.short	0x0100
        /*00f6*/ 	.byte	0x08
	.zero		1


	//   ....[4]....
        /*00f8*/ 	.word	0x000002a0
        /*00fc*/ 	.word	0x000000ff
        /*0100*/ 	.word	0x00000010
        /*0104*/ 	.short	0x0100
        /*0106*/ 	.byte	0x08
	.zero		1


	//   ....[5]....
        /*0108*/ 	.word	0x000002b0
        /*010c*/ 	.word	0x000000ff
        /*0110*/ 	.word	0x000000a0
        /*0114*/ 	.short	0x0100
        /*0116*/ 	.byte	0x08
	.zero		1


	//   ....[6]....
        /*0118*/ 	.word	0x000002c0
        /*011c*/ 	.word	0x000000ff
        /*0120*/ 	.word	0x00000018
        /*0124*/ 	.short	0x0100
        /*0126*/ 	.byte	0x08
	.zero		1


	//   ....[7]....
        /*0128*/ 	.word	0x000002d0
        /*012c*/ 	.word	0x000000ff
        /*0130*/ 	.word	0x000000a8
        /*0134*/ 	.short	0x0100
        /*0136*/ 	.byte	0x08
	.zero		1


	//   ....[8]....
        /*0138*/ 	.word	0x000002e0
        /*013c*/ 	.word	0x000000ff
        /*0140*/ 	.word	0x00000020
        /*0144*/ 	.short	0x0100
        /*0146*/ 	.byte	0x08
	.zero		1


	//   ....[9]....
        /*0148*/ 	.word	0x000002f0
        /*014c*/ 	.word	0x000000ff
        /*0150*/ 	.word	0x000000b0
        /*0154*/ 	.short	0x0100
        /*0156*/ 	.byte	0x08
	.zero		1


	//   ....[10]....
        /*0158*/ 	.word	0x00000300
        /*015c*/ 	.word	0x000000ff
        /*0160*/ 	.word	0x00000028
        /*0164*/ 	.short	0x0100
        /*0166*/ 	.byte	0x08
	.zero		1


	//   ....[11]....
        /*0168*/ 	.word	0x00000310
        /*016c*/ 	.word	0x000000ff
        /*0170*/ 	.word	0x000000b8
        /*0174*/ 	.short	0x0100
        /*0176*/ 	.byte	0x08
	.zero		1


	//   ....[12]....
        /*0178*/ 	.word	0x00000320
        /*017c*/ 	.word	0x000000ff
        /*0180*/ 	.word	0x00000030
        /*0184*/ 	.short	0x0100
        /*0186*/ 	.byte	0x08
	.zero		1


	//   ....[13]....
        /*0188*/ 	.word	0x00000330
        /*018c*/ 	.word	0x000000ff
        /*0190*/ 	.word	0x000000c0
        /*0194*/ 	.short	0x0100
        /*0196*/ 	.byte	0x08
	.zero		1


	//   ....[14]....
        /*0198*/ 	.word	0x00000340
        /*019c*/ 	.word	0x000000ff
        /*01a0*/ 	.word	0x00000038
        /*01a4*/ 	.short	0x0100
        /*01a6*/ 	.byte	0x08
	.zero		1


	//   ....[15]....
        /*01a8*/ 	.word	0x00000350
        /*01ac*/ 	.word	0x000000ff
        /*01b0*/ 	.word	0x000000c8
        /*01b4*/ 	.short	0x0100
        /*01b6*/ 	.byte	0x08
	.zero		1


	//   ....[16]....
        /*01b8*/ 	.word	0x00000360
        /*01bc*/ 	.word	0x000000ff
        /*01c0*/ 	.word	0x00000040
        /*01c4*/ 	.short	0x0100
        /*01c6*/ 	.byte	0x08
	.zero		1


	//   ....[17]....
        /*01c8*/ 	.word	0x00000370
        /*01cc*/ 	.word	0x000000ff
        /*01d0*/ 	.word	0x000000d0
        /*01d4*/ 	.short	0x0100
        /*01d6*/ 	.byte	0x08
	.zero		1


	//   ....[18]....
        /*01d8*/ 	.word	0x00000380
        /*01dc*/ 	.word	0x000000ff
        /*01e0*/ 	.word	0x00000048
        /*01e4*/ 	.short	0x0100
        /*01e6*/ 	.byte	0x08
	.zero		1


	//   ....[19]....
        /*01e8*/ 	.word	0x00000390
        /*01ec*/ 	.word	0x000000ff
        /*01f0*/ 	.word	0x000000d8
        /*01f4*/ 	.short	0x0100
        /*01f6*/ 	.byte	0x08
	.zero		1


	//   ....[20]....
        /*01f8*/ 	.word	0x000003a0
        /*01fc*/ 	.word	0x000000ff
        /*0200*/ 	.word	0x00000050
        /*0204*/ 	.short	0x0100
        /*0206*/ 	.byte	0x08
	.zero		1


	//   ....[21]....
        /*0208*/ 	.word	0x000003b0
        /*020c*/ 	.word	0x000000ff
        /*0210*/ 	.word	0x000000e0
        /*0214*/ 	.short	0x0100
        /*0216*/ 	.byte	0x08
	.zero		1


	//   ....[22]....
        /*0218*/ 	.word	0x000003c0
        /*021c*/ 	.word	0x000000ff
        /*0220*/ 	.word	0x00000058
        /*0224*/ 	.short	0x0100
        /*0226*/ 	.byte	0x08
	.zero		1


	//   ....[23]....
        /*0228*/ 	.word	0x000003d0
        /*022c*/ 	.word	0x000000ff
        /*0230*/ 	.word	0x000000e8
        /*0234*/ 	.short	0x0100
        /*0236*/ 	.byte	0x08
	.zero		1


	//   ....[24]....
        /*0238*/ 	.word	0x000003e0
        /*023c*/ 	.word	0x000000ff
        /*0240*/ 	.word	0x00000060
        /*0244*/ 	.short	0x0100
        /*0246*/ 	.byte	0x08
	.zero		1


	//   ....[25]....
        /*0248*/ 	.word	0x000003f0
        /*024c*/ 	.word	0x000000ff
        /*0250*/ 	.word	0x000000f0
        /*0254*/ 	.short	0x0100
        /*0256*/ 	.byte	0x08
	.zero		1


	//   ....[26]....
        /*0258*/ 	.word	0x00000400
        /*025c*/ 	.word	0x000000ff
        /*0260*/ 	.word	0x00000068
        /*0264*/ 	.short	0x0100
        /*0266*/ 	.byte	0x08
	.zero		1


	//   ....[27]....
        /*0268*/ 	.word	0x00000410
        /*026c*/ 	.word	0x000000ff
        /*0270*/ 	.word	0x000000f8
        /*0274*/ 	.short	0x0100
        /*0276*/ 	.byte	0x08
	.zero		1


	//   ....[28]....
        /*0278*/ 	.word	0x00000420
        /*027c*/ 	.word	0x000000ff
        /*0280*/ 	.word	0x00000070
        /*0284*/ 	.short	0x0100
        /*0286*/ 	.byte	0x08
	.zero		1


	//   ....[29]....
        /*0288*/ 	.word	0x00000430
        /*028c*/ 	.word	0x000000ff
        /*0290*/ 	.word	0x00000100
        /*0294*/ 	.short	0x0100
        /*0296*/ 	.byte	0x08
	.zero		1


	//   ....[30]....
        /*0298*/ 	.word	0x00000440
        /*029c*/ 	.word	0x000000ff
        /*02a0*/ 	.word	0x00000078
        /*02a4*/ 	.short	0x0100
        /*02a6*/ 	.byte	0x08
	.zero		1


	//   ....[31]....
        /*02a8*/ 	.word	0x00000450
        /*02ac*/ 	.word	0x000000ff
        /*02b0*/ 	.word	0x00000108
        /*02b4*/ 	.short	0x0100
        /*02b6*/ 	.byte	0x08
	.zero		1


	//   ....[32]....
        /*02b8*/ 	.word	0x00000460
        /*02bc*/ 	.word	0x000000ff
        /*02c0*/ 	.word	0x00000080
        /*02c4*/ 	.short	0x0100
        /*02c6*/ 	.byte	0x08
	.zero		1


	//   ....[33]....
        /*02c8*/ 	.word	0x00000470
        /*02cc*/ 	.word	0x000000ff
        /*02d0*/ 	.word	0x00000110
        /*02d4*/ 	.short	0x0100
        /*02d6*/ 	.byte	0x08
	.zero		1


	//   ....[34]....
        /*02d8*/ 	.word	0x00000480
        /*02dc*/ 	.word	0x000000ff
        /*02e0*/ 	.word	0x00000088
        /*02e4*/ 	.short	0x0100
        /*02e6*/ 	.byte	0x08
	.zero		1


	//   ....[35]....
        /*02e8*/ 	.word	0x00000490
        /*02ec*/ 	.word	0x000000ff
        /*02f0*/ 	.word	0x00000118
        /*02f4*/ 	.short	0x0100
        /*02f6*/ 	.byte	0x08
	.zero		1


	//   ....[36]....
        /*02f8*/ 	.word	0x000007a0
        /*02fc*/ 	.word	0x000000ff
        /*0300*/ 	.word	0x00000150
        /*0304*/ 	.short	0x0100
        /*0306*/ 	.byte	0x08
	.zero		1


	//   ....[37]....
        /*0308*/ 	.word	0x00000810
        /*030c*/ 	.word	0x000000ff
        /*0310*/ 	.word	0x00000158
        /*0314*/ 	.short	0x0100
        /*0316*/ 	.byte	0x08
	.zero		1


	//   ....[38]....
        /*0318*/ 	.word	0x00000830
        /*031c*/ 	.word	0x000000ff
        /*0320*/ 	.word	0x00000130
        /*0324*/ 	.short	0x0100
        /*0326*/ 	.byte	0x09
	.zero		1


	//   ....[39]....
        /*0328*/ 	.word	0x00000840
        /*032c*/ 	.word	0x000000ff
        /*0330*/ 	.word	0x00000138
        /*0334*/ 	.short	0x0100
        /*0336*/ 	.byte	0x09
	.zero		1


	//   ....[40]....
        /*0338*/ 	.word	0x00000850
        /*033c*/ 	.word	0x000000ff
        /*0340*/ 	.word	0x00000140
        /*0344*/ 	.short	0x0100
        /*0346*/ 	.byte	0x09
	.zero		1


	//   ....[41]....
        /*0348*/ 	.word	0x00000860
        /*034c*/ 	.word	0x000000ff
        /*0350*/ 	.word	0x00000148
        /*0354*/ 	.short	0x0100
        /*0356*/ 	.byte	0x09
	.zero		1


	//   ....[42]....
        /*0358*/ 	.word	0x000016d0
        /*035c*/ 	.word	0x0000005d
        /*0360*/ 	.word	0x00000000
        /*0364*/ 	.short	0x010a
        /*0366*/ 	.byte	0x2a
	.zero		1


	//   ....[43]....
        /*0368*/ 	.word	0x00001870
        /*036c*/ 	.word	0x00000003
        /*0370*/ 	.word	0x00000000
        /*0374*/ 	.short	0x010a
        /*0376*/ 	.byte	0x3f
	.zero		1


	//   ....[44]....
        /*0378*/ 	.word	0x000018b0
        /*037c*/ 	.word	0x00000003
        /*0380*/ 	.word	0x00000000
        /*0384*/ 	.short	0x010a
        /*0386*/ 	.byte	0x3f
	.zero		1


	//   ....[45]....
        /*0388*/ 	.word	0x00001ab0
        /*038c*/ 	.word	0x000000ff
        /*0390*/ 	.word	0x00000000
        /*0394*/ 	.short	0x010a
        /*0396*/ 	.byte	0x04
	.zero		1


	//   ....[46]....
        /*0398*/ 	.word	0x00001af0
        /*039c*/ 	.word	0x000000ff
        /*03a0*/ 	.word	0x00000000
        /*03a4*/ 	.short	0x010a
        /*03a6*/ 	.byte	0x04
	.zero		1


	//   ....[47]....
        /*03a8*/ 	.word	0x00001c50
        /*03ac*/ 	.word	0x000000ff
        /*03b0*/ 	.word	0x00000000
        /*03b4*/ 	.short	0x0101
        /*03b6*/ 	.byte	0x04
	.zero		1


	//   ....[48]....
        /*03b8*/ 	.word	0x00001d40
        /*03bc*/ 	.word	0x0000005e
        /*03c0*/ 	.word	0x00000000
        /*03c4*/ 	.short	0x0101
        /*03c6*/ 	.byte	0x2f
	.zero		1


	//   ....[49]....
        /*03c8*/ 	.word	0x00001e10
        /*03cc*/ 	.word	0x000000ff
        /*03d0*/ 	.word	0x00000000
        /*03d4*/ 	.short	0x0101
        /*03d6*/ 	.byte	0x06
	.zero		1


	//   ....[50]....
        /*03d8*/ 	.word	0x00001ec0
        /*03dc*/ 	.word	0x0000005d
        /*03e0*/ 	.word	0x00000010
        /*03e4*/ 	.short	0x010a
        /*03e6*/ 	.byte	0x2a
	.zero		1


	//   ....[51]....
        /*03e8*/ 	.word	0x00006100
        /*03ec*/ 	.word	0x00000060
        /*03f0*/ 	.word	0x00000000
        /*03f4*/ 	.short	0x0101
        /*03f6*/ 	.byte	0x2f
	.zero		1


	//   ....[52]....
        /*03f8*/ 	.word	0x00006a60
        /*03fc*/ 	.word	0x0000000a
        /*0400*/ 	.word	0x00000090
        /*0404*/ 	.short	0x010a
        /*0406*/ 	.byte	0x3f
	.zero		1


	//   ....[53]....
        /*0408*/ 	.word	0x00006e00
        /*040c*/ 	.word	0x00000005
        /*0410*/ 	.word	0x00000158
        /*0414*/ 	.short	0x0101
        /*0416*/ 	.byte	0x3f
	.zero		1


	//   ....[54]....
        /*0418*/ 	.word	0x00007580
        /*041c*/ 	.word	0x00000009
        /*0420*/ 	.word	0x00000000
        /*0424*/ 	.short	0x010a
        /*0426*/ 	.byte	0x3f
	.zero		1


	//   ....[55]....
        /*0428*/ 	.word	0x00007600
        /*042c*/ 	.word	0x00000008
        /*0430*/ 	.word	0x00000000
        /*0434*/ 	.short	0x010a
        /*0436*/ 	.byte	0x3f
	.zero		1


	//   ....[56]....
        /*0438*/ 	.word	0x00007690
        /*043c*/ 	.word	0x00000009
        /*0440*/ 	.word	0x00000000
        /*0444*/ 	.short	0x010a
        /*0446*/ 	.byte	0x3f
	.zero		1


	//   ....[57]....
        /*0448*/ 	.word	0x00007720
        /*044c*/ 	.word	0x00000008
        /*0450*/ 	.word	0x00000000
        /*0454*/ 	.short	0x010a
        /*0456*/ 	.byte	0x3f
	.zero		1


	//   ....[58]....
        /*0458*/ 	.word	0x000077b0
        /*045c*/ 	.word	0x00000009
        /*0460*/ 	.word	0x00000000
        /*0464*/ 	.short	0x010a
        /*0466*/ 	.byte	0x3f
	.zero		1


	//   ....[59]....
        /*0468*/ 	.word	0x00007840
        /*046c*/ 	.word	0x00000008
        /*0470*/ 	.word	0x00000000
        /*0474*/ 	.short	0x010a
        /*0476*/ 	.byte	0x3f
	.zero		1


	//   ....[60]....
        /*0478*/ 	.word	0x000078d0
        /*047c*/ 	.word	0x00000009
        /*0480*/ 	.word	0x00000000
        /*0484*/ 	.short	0x010a
        /*0486*/ 	.byte	0x3f
	.zero		1


	//   ....[61]....
        /*0488*/ 	.word	0x00007960
        /*048c*/ 	.word	0x00000008
        /*0490*/ 	.word	0x00000000
        /*0494*/ 	.short	0x010a
        /*0496*/ 	.byte	0x3f
	.zero		1


	//   ....[62]....
        /*0498*/ 	.word	0x000079f0
        /*049c*/ 	.word	0x00000009
        /*04a0*/ 	.word	0x00000000
        /*04a4*/ 	.short	0x010a
        /*04a6*/ 	.byte	0x3f
	.zero		1


	//   ....[63]....
        /*04a8*/ 	.word	0x00007a80
        /*04ac*/ 	.word	0x00000008
        /*04b0*/ 	.word	0x00000000
        /*04b4*/ 	.short	0x010a
        /*04b6*/ 	.byte	0x3f
	.zero		1


	//   ....[64]....
        /*04b8*/ 	.word	0x00007b10
        /*04bc*/ 	.word	0x00000009
        /*04c0*/ 	.word	0x00000000
        /*04c4*/ 	.short	0x010a
        /*04c6*/ 	.byte	0x3f
	.zero		1


	//   ....[65]....
        /*04c8*/ 	.word	0x00007ba0
        /*04cc*/ 	.word	0x00000008
        /*04d0*/ 	.word	0x00000000
        /*04d4*/ 	.short	0x010a
        /*04d6*/ 	.byte	0x3f
	.zero		1


	//   ....[66]....
        /*04d8*/ 	.word	0x00007c30
        /*04dc*/ 	.word	0x00000009
        /*04e0*/ 	.word	0x00000000
        /*04e4*/ 	.short	0x010a
        /*04e6*/ 	.byte	0x3f
	.zero		1


	//   ....[67]....
        /*04e8*/ 	.word	0x00007cc0
        /*04ec*/ 	.word	0x00000008
        /*04f0*/ 	.word	0x00000000
        /*04f4*/ 	.short	0x010a
        /*04f6*/ 	.byte	0x3f
	.zero		1


	//   ....[68]....
        /*04f8*/ 	.word	0x00007d50
        /*04fc*/ 	.word	0x00000009
        /*0500*/ 	.word	0x00000000
        /*0504*/ 	.short	0x010a
        /*0506*/ 	.byte	0x3f
	.zero		1


	//   ....[69]....
        /*0508*/ 	.word	0x00007de0
        /*050c*/ 	.word	0x00000008
        /*0510*/ 	.word	0x00000000
        /*0514*/ 	.short	0x010a
        /*0516*/ 	.byte	0x3f
	.zero		1


	//   ....[70]....
        /*0518*/ 	.word	0x00007e70
        /*051c*/ 	.word	0x0000000b
        /*0520*/ 	.word	0x00000000
        /*0524*/ 	.short	0x010a
        /*0526*/ 	.byte	0x3f
	.zero		1


	//   ....[71]....
        /*0528*/ 	.word	0x00007f00
        /*052c*/ 	.word	0x00000003
        /*0530*/ 	.word	0x00000000
        /*0534*/ 	.short	0x010a
        /*0536*/ 	.byte	0x3f
	.zero		1


	//   ....[72]....
        /*0538*/ 	.word	0x00007f60
        /*053c*/ 	.word	0x0000005f
        /*0540*/ 	.word	0x00000000
        /*0544*/ 	.short	0x010a
        /*0546*/ 	.byte	0x3f
	.zero		1


	//   ....[73]....
        /*0548*/ 	.word	0x00007fb0
        /*054c*/ 	.word	0x00000003
        /*0550*/ 	.word	0x00000000
        /*0554*/ 	.short	0x010a
        /*0556*/ 	.byte	0x3f
	.zero		1


	//   ....[74]....
        /*0558*/ 	.word	0x00008010
        /*055c*/ 	.word	0x00000004
        /*0560*/ 	.word	0x00000000
        /*0564*/ 	.short	0x010a
        /*0566*/ 	.byte	0x3f
	.zero		1


	//   ....[75]....
        /*0568*/ 	.word	0x00008060
        /*056c*/ 	.word	0x0000005f
        /*0570*/ 	.word	0x00000010
        /*0574*/ 	.short	0x010a
        /*0576*/ 	.byte	0x3f
	.zero		1


	//   ....[76]....
        /*0578*/ 	.word	0x00008130
        /*057c*/ 	.word	0x0000000a
        /*0580*/ 	.word	0x00000090
        /*0584*/ 	.short	0x010a
        /*0586*/ 	.byte	0x3f
	.zero		1


	//   ....[77]....
        /*0588*/ 	.word	0x00008200
        /*058c*/ 	.word	0x00000009
        /*0590*/ 	.word	0x00000000
        /*0594*/ 	.short	0x010a
        /*0596*/ 	.byte	0x3f
	.zero		1


	//   ....[78]....
        /*0598*/ 	.word	0x00008250
        /*059c*/ 	.word	0x00000008
        /*05a0*/ 	.word	0x00000000
        /*05a4*/ 	.short	0x010a
        /*05a6*/ 	.byte	0x3f
	.zero		1


	//   ....[79]....
        /*05a8*/ 	.word	0x000082a0
        /*05ac*/ 	.word	0x00000009
        /*05b0*/ 	.word	0x00000000
        /*05b4*/ 	.short	0x010a
        /*05b6*/ 	.byte	0x3f
	.zero		1


	//   ....[80]....
        /*05b8*/ 	.word	0x000082f0
        /*05bc*/ 	.word	0x00000008
        /*05c0*/ 	.word	0x00000000
        /*05c4*/ 	.short	0x010a
        /*05c6*/ 	.byte	0x3f
	.zero		1


	//   ....[81]....
        /*05c8*/ 	.word	0x00008340
        /*05cc*/ 	.word	0x00000009
        /*05d0*/ 	.word	0x00000000
        /*05d4*/ 	.short	0x010a
        /*05d6*/ 	.byte	0x3f
	.zero		1


	//   ....[82]....
        /*05d8*/ 	.word	0x00008390
        /*05dc*/ 	.word	0x00000008
        /*05e0*/ 	.word	0x00000000
        /*05e4*/ 	.short	0x010a
        /*05e6*/ 	.byte	0x3f
	.zero		1


	//   ....[83]....
        /*05e8*/ 	.word	0x000083e0
        /*05ec*/ 	.word	0x00000009
        /*05f0*/ 	.word	0x00000000
        /*05f4*/ 	.short	0x010a
        /*05f6*/ 	.byte	0x3f
	.zero		1


	//   ....[84]....
        /*05f8*/ 	.word	0x00008430
        /*05fc*/ 	.word	0x00000008
        /*0600*/ 	.word	0x00000000
        /*0604*/ 	.short	0x010a
        /*0606*/ 	.byte	0x3f
	.zero		1


	//   ....[85]....
        /*0608*/ 	.word	0x00008480
        /*060c*/ 	.word	0x00000009
        /*0610*/ 	.word	0x00000000
        /*0614*/ 	.short	0x010a
        /*0616*/ 	.byte	0x3f
	.zero		1


	//   ....[86]....
        /*0618*/ 	.word	0x000084d0
        /*061c*/ 	.word	0x00000008
        /*0620*/ 	.word	0x00000000
        /*0624*/ 	.short	0x010a
        /*0626*/ 	.byte	0x3f
	.zero		1


	//   ....[87]....
        /*0628*/ 	.word	0x00008520
        /*062c*/ 	.word	0x00000009
        /*0630*/ 	.word	0x00000000
        /*0634*/ 	.short	0x010a
        /*0636*/ 	.byte	0x3f
	.zero		1


	//   ....[88]....
        /*0638*/ 	.word	0x00008570
        /*063c*/ 	.word	0x00000008
        /*0640*/ 	.word	0x00000000
        /*0644*/ 	.short	0x010a
        /*0646*/ 	.byte	0x3f
	.zero		1


	//   ....[89]....
        /*0648*/ 	.word	0x000085c0
        /*064c*/ 	.word	0x00000009
        /*0650*/ 	.word	0x00000000
        /*0654*/ 	.short	0x010a
        /*0656*/ 	.byte	0x3f
	.zero		1


	//   ....[90]....
        /*0658*/ 	.word	0x00008610
        /*065c*/ 	.word	0x00000008
        /*0660*/ 	.word	0x00000000
        /*0664*/ 	.short	0x010a
        /*0666*/ 	.byte	0x3f
	.zero		1


	//   ....[91]....
        /*0668*/ 	.word	0x00008660
        /*066c*/ 	.word	0x00000009
        /*0670*/ 	.word	0x00000000
        /*0674*/ 	.short	0x010a
        /*0676*/ 	.byte	0x3f
	.zero		1


	//   ....[92]....
        /*0678*/ 	.word	0x000086b0
        /*067c*/ 	.word	0x00000008
        /*0680*/ 	.word	0x00000000
        /*0684*/ 	.short	0x010a
        /*0686*/ 	.byte	0x3f
	.zero		1


	//   ....[93]....
        /*0688*/ 	.word	0x00008700
        /*068c*/ 	.word	0x0000000b
        /*0690*/ 	.word	0x00000000
        /*0694*/ 	.short	0x010a
        /*0696*/ 	.byte	0x3f
	.zero		1


	//----- nvinfo : EIATTR_NUM_MBARRIERS
	.align		4
.L_37:
        /*0698*/ 	.byte	0x03, 0x38
        /*069a*/ 	.short	0x002a


	//----- nvinfo : EIATTR_EXIT_INSTR_OFFSETS
	.align		4
        /*069c*/ 	.byte	0x04, 0x1c
        /*069e*/ 	.short	(.L_39 - .L_38)


	//   ....[0]....
.L_38:
        /*06a0*/ 	.word	0x00001370


	//   ....[1]....
        /*06a4*/ 	.word	0x000013d0


	//   ....[2]....
        /*06a8*/ 	.word	0x00006790


	//   ....[3]....
        /*06ac*/ 	.word	0x000067c0


	//   ....[4]....
        /*06b0*/ 	.word	0x00007f50


	//----- nvinfo : EIATTR_MAX_THREADS
	.align		4
.L_39:
        /*06b4*/ 	.byte	0x04, 0x05
        /*06b6*/ 	.short	(.L_41 - .L_40)
.L_40:
        /*06b8*/ 	.word	0x00000180
        /*06bc*/ 	.word	0x00000001
        /*06c0*/ 	.word	0x00000001


	//----- nvinfo : EIATTR_CRS_STACK_SIZE
	.align		4
.L_41:
        /*06c4*/ 	.byte	0x04, 0x1e
        /*06c6*/ 	.short	(.L_43 - .L_42)
.L_42:
        /*06c8*/ 	.word	0x00000000


	//----- nvinfo : EIATTR_CBANK_PARAM_SIZE
	.align		4
.L_43:
        /*06cc*/ 	.byte	0x03, 0x19
        /*06ce*/ 	.short	0x0470


	//----- nvinfo : EIATTR_PARAM_CBANK
	.align		4
        /*06d0*/ 	.byte	0x04, 0x0a
        /*06d2*/ 	.short	(.L_45 - .L_44)
	.align		4
.L_44:
        /*06d4*/ 	.word	index@(.nv.constant0._ZN7cutlass13device_kernelINS_4gemm6kernel13GemmUniversalIN4cute5tupleIJiiiiEEENS1_10collective13CollectiveMmaINS1_34MainloopSm90TmaGmmaWarpSpecializedILi18ENS5_IJNS4_1CILi1EEESB_SB_EEENS1_32KernelTmaWarpSpecializedPingpongEEENS5_IJNSA_ILi64EEENSA_ILi128EEENSA_ILi32EEEEEENS_10bfloat16_tENS5_IJlSB_lEEESJ_SK_NS4_8TiledMMAINS4_8MMA_AtomIJNS4_4SM904GMMA28MMA_64x128x16_F32BF16BF16_SSILNSO_5MajorE0ELSQ_0ELNSO_7ScaleInE1ELSR_1EEEEEENS4_6LayoutISC_NS5_IJNSA_ILi0EEESV_SV_EEEEENS5_IJNS4_10UnderscoreESY_SY_EEEEENS4_13SM90_TMA_LOADENS4_14ComposedLayoutINS4_7SwizzleILi2ELi4ELi3EEENS4_18smem_ptr_flag_bitsILi16EEENSU_INS5_IJNSA_ILi8EEESH_EEENS5_IJSH_SB_EEEEEEEvNS4_8identityES11_S1B_vS1C_EENS_8epilogue10collective6detail29Sm90TmaWarpSpecializedAdapterINS1F_15DefaultEpilogueISJ_SK_SK_NS1E_6thread17LinearCombinationISJ_Li1EffLNS1J_9ScaleType4KindE0ELNS_15FloatRoundStyleE2ESJ_EENS1_15EpilogueDefaultEEEEEvvEEEEvNT_6ParamsE)
        /*06d8*/ 	.short	0x0210
        /*06da*/ 	.short	0x0470


	//----- nvinfo : EIATTR_SW_WAR
	.align		4
.L_45:
        /*06dc*/ 	.byte	0x04, 0x36
        /*06de*/ 	.short	(.L_47 - .L_46)
.L_46:
        /*06e0*/ 	.word	0x00000008
.L_47:


//--------------------- .nv.callgraph             --------------------------
	.section	.nv.callgraph,"",@"SHT_CUDA_CALLGRAPH"
	.align	4
	.sectionentsize	8
	.align		4
        /*0000*/ 	.word	0x00000000
	.align		4
        /*0004*/ 	.word	0xffffffff
	.align		4
        /*0008*/ 	.word	index@(_ZN7cutlass13device_kernelINS_4gemm6kernel13GemmUniversalIN4cute5tupleIJiiiiEEENS1_10collective13CollectiveMmaINS1_34MainloopSm90TmaGmmaWarpSpecializedILi18ENS5_IJNS4_1CILi1EEESB_SB_EEENS1_32KernelTmaWarpSpecializedPingpongEEENS5_IJNSA_ILi64EEENSA_ILi128EEENSA_ILi32EEEEEENS_10bfloat16_tENS5_IJlSB_lEEESJ_SK_NS4_8TiledMMAINS4_8MMA_AtomIJNS4_4SM904GMMA28MMA_64x128x16_F32BF16BF16_SSILNSO_5MajorE0ELSQ_0ELNSO_7ScaleInE1ELSR_1EEEEEENS4_6LayoutISC_NS5_IJNSA_ILi0EEESV_SV_EEEEENS5_IJNS4_10UnderscoreESY_SY_EEEEENS4_13SM90_TMA_LOADENS4_14ComposedLayoutINS4_7SwizzleILi2ELi4ELi3EEENS4_18smem_ptr_flag_bitsILi16EEENSU_INS5_IJNSA_ILi8EEESH_EEENS5_IJSH_SB_EEEEEEEvNS4_8identityES11_S1B_vS1C_EENS_8epilogue10collective6detail29Sm90TmaWarpSpecializedAdapterINS1F_15DefaultEpilogueISJ_SK_SK_NS1E_6thread17LinearCombinationISJ_Li1EffLNS1J_9ScaleType4KindE0ELNS_15FloatRoundStyleE2ESJ_EENS1_15EpilogueDefaultEEEEEvvEEEEvNT_6ParamsE)
	.align		4
        /*000c*/ 	.word	index@(__assertfail)
	.align		4
        /*0010*/ 	.word	0x00000000
	.align		4
        /*0014*/ 	.word	0xfffffffe
	.align		4
        /*0018*/ 	.word	0x00000000
	.align		4
        /*001c*/ 	.word	0xfffffffd
	.align		4
        /*0020*/ 	.word	0x00000000
	.align		4
        /*0024*/ 	.word	0xfffffffc


//--------------------- .nv.constant4             --------------------------
	.section	.nv.constant4,"a",@progbits
	.align	8
	.align		8
.nv.constant4:
        /*0000*/ 	.dword	__assertfail
	.align		8
        /*0008*/ 	.dword	__unnamed_1
	.align		8
        /*0010*/ 	.dword	_ZN39_INTERNAL_31caf706_4_k_cu_c6aad2fd_51224cuda3std3__45__cpo5beginE
	.align		8
        /*0018*/ 	.dword	_ZN39_INTERNAL_31caf706_4_k_cu_c6aad2fd_51224cuda3std3__45__cpo3endE
	.align		8
        /*0020*/ 	.dword	_ZN39_INTERNAL_31caf706_4_k_cu_c6aad2fd_51224cuda3std3__45__cpo6cbeginE
	.align		8
        /*0028*/ 	.dword	_ZN39_INTERNAL_31caf706_4_k_cu_c6aad2fd_51224cuda3std3__45__cpo4cendE
	.align		8
        /*0030*/ 	.dword	_ZN39_INTERNAL_31caf706_4_k_cu_c6aad2fd_51224cuda3std3__441_GLOBAL__N__31caf706_4_k_cu_c6aad2fd_51226ignoreE
	.align		8
        /*0038*/ 	.dword	_ZN39_INTERNAL_31caf706_4_k_cu_c6aad2fd_51224cuda3std3__419piecewise_constructE
	.align		8
        /*0040*/ 	.dword	_ZN39_INTERNAL_31caf706_4_k_cu_c6aad2fd_51224cuda3std3__48in_placeE
	.align		8
        /*0048*/ 	.dword	_ZN39_INTERNAL_31caf706_4_k_cu_c6aad2fd_51224cuda3std6ranges3__45__cpo4swapE
	.align		8
        /*0050*/ 	.dword	_ZN39_INTERNAL_31caf706_4_k_cu_c6aad2fd_51224cuda3std6ranges3__45__cpo9iter_moveE
	.align		8
        /*0058*/ 	.dword	_ZN39_INTERNAL_31caf706_4_k_cu_c6aad2fd_51224cute7productE
	.align		8
        /*0060*/ 	.dword	_ZN39_INTERNAL_31caf706_4_k_cu_c6aad2fd_51224cute1_E
	.align		8
        /*0068*/ 	.dword	$str$22
	.align		8
        /*0070*/ 	.dword	$str$23


//--------------------- .text._ZN7cutlass13device_kernelINS_4gemm6kernel13GemmUniversalIN4cute5tupleIJiiiiEEENS1_10collective13CollectiveMmaINS1_34MainloopSm90TmaGmmaWarpSpecializedILi18ENS5_IJNS4_1CILi1EEESB_SB_EEENS1_32KernelTmaWarpSpecializedPingpongEEENS5_IJNSA_ILi64EEENSA_ILi128EEENSA_ILi32EEEEEENS_10bfloat16_tENS5_IJlSB_lEEESJ_SK_NS4_8TiledMMAINS4_8MMA_AtomIJNS4_4SM904GMMA28MMA_64x128x16_F32BF16BF16_SSILNSO_5MajorE0ELSQ_0ELNSO_7ScaleInE1ELSR_1EEEEEENS4_6LayoutISC_NS5_IJNSA_ILi0EEESV_SV_EEEEENS5_IJNS4_10UnderscoreESY_SY_EEEEENS4_13SM90_TMA_LOADENS4_14ComposedLayoutINS4_7SwizzleILi2ELi4ELi3EEENS4_18smem_ptr_flag_bitsILi16EEENSU_INS5_IJNSA_ILi8EEESH_EEENS5_IJSH_SB_EEEEEEEvNS4_8identityES11_S1B_vS1C_EENS_8epilogue10collective6detail29Sm90TmaWarpSpecializedAdapterINS1F_15DefaultEpilogueISJ_SK_SK_NS1E_6thread17LinearCombinationISJ_Li1EffLNS1J_9ScaleType4KindE0ELNS_15FloatRoundStyleE2ESJ_EENS1_15EpilogueDefaultEEEEEvvEEEEvNT_6ParamsE --------------------------
	.section	.text._ZN7cutlass13device_kernelINS_4gemm6kernel13GemmUniversalIN4cute5tupleIJiiiiEEENS1_10collective13CollectiveMmaINS1_34MainloopSm90TmaGmmaWarpSpecializedILi18ENS5_IJNS4_1CILi1EEESB_SB_EEENS1_32KernelTmaWarpSpecializedPingpongEEENS5_IJNSA_ILi64EEENSA_ILi128EEENSA_ILi32EEEEEENS_10bfloat16_tENS5_IJlSB_lEEESJ_SK_NS4_8TiledMMAINS4_8MMA_AtomIJNS4_4SM904GMMA28MMA_64x128x16_F32BF16BF16_SSILNSO_5MajorE0ELSQ_0ELNSO_7ScaleInE1ELSR_1EEEEEENS4_6LayoutISC_NS5_IJNSA_ILi0EEESV_SV_EEEEENS5_IJNS4_10UnderscoreESY_SY_EEEEENS4_13SM90_TMA_LOADENS4_14ComposedLayoutINS4_7SwizzleILi2ELi4ELi3EEENS4_18smem_ptr_flag_bitsILi16EEENSU_INS5_IJNSA_ILi8EEESH_EEENS5_IJSH_SB_EEEEEEEvNS4_8identityES11_S1B_vS1C_EENS_8epilogue10collective6detail29Sm90TmaWarpSpecializedAdapterINS1F_15DefaultEpilogueISJ_SK_SK_NS1E_6thread17LinearCombinationISJ_Li1EffLNS1J_9ScaleType4KindE0ELNS_15FloatRoundStyleE2ESJ_EENS1_15EpilogueDefaultEEEEEvvEEEEvNT_6ParamsE,"ax",@progbits
	.align	128
.text._ZN7cutlass13device_kernelINS_4gemm6kernel13GemmUniversalIN4cute5tupleIJiiiiEEENS1_10collective13CollectiveMmaINS1_34MainloopSm90TmaGmmaWarpSpecializedILi18ENS5_IJNS4_1CILi1EEESB_SB_EEENS1_32KernelTmaWarpSpecializedPingpongEEENS5_IJNSA_ILi64EEENSA_ILi128EEENSA_ILi32EEEEEENS_10bfloat16_tENS5_IJlSB_lEEESJ_SK_NS4_8TiledMMAINS4_8MMA_AtomIJNS4_4SM904GMMA28MMA_64x128x16_F32BF16BF16_SSILNSO_5MajorE0ELSQ_0ELNSO_7ScaleInE1ELSR_1EEEEEENS4_6LayoutISC_NS5_IJNSA_ILi0EEESV_SV_EEEEENS5_IJNS4_10UnderscoreESY_SY_EEEEENS4_13SM90_TMA_LOADENS4_14ComposedLayoutINS4_7SwizzleILi2ELi4ELi3EEENS4_18smem_ptr_flag_bitsILi16EEENSU_INS5_IJNSA_ILi8EEESH_EEENS5_IJSH_SB_EEEEEEEvNS4_8identityES11_S1B_vS1C_EENS_8epilogue10collective6detail29Sm90TmaWarpSpecializedAdapterINS1F_15DefaultEpilogueISJ_SK_SK_NS1E_6thread17LinearCombinationISJ_Li1EffLNS1J_9ScaleType4KindE0ELNS_15FloatRoundStyleE2ESJ_EENS1_15EpilogueDefaultEEEEEvvEEEEvNT_6ParamsE:
        .type           _ZN7cutlass13device_kernelINS_4gemm6kernel13GemmUniversalIN4cute5tupleIJiiiiEEENS1_10collective13CollectiveMmaINS1_34MainloopSm90TmaGmmaWarpSpecializedILi18ENS5_IJNS4_1CILi1EEESB_SB_EEENS1_32KernelTmaWarpSpecializedPingpongEEENS5_IJNSA_ILi64EEENSA_ILi128EEENSA_ILi32EEEEEENS_10bfloat16_tENS5_IJlSB_lEEESJ_SK_NS4_8TiledMMAINS4_8MMA_AtomIJNS4_4SM904GMMA28MMA_64x128x16_F32BF16BF16_SSILNSO_5MajorE0ELSQ_0ELNSO_7ScaleInE1ELSR_1EEEEEENS4_6LayoutISC_NS5_IJNSA_ILi0EEESV_SV_EEEEENS5_IJNS4_10UnderscoreESY_SY_EEEEENS4_13SM90_TMA_LOADENS4_14ComposedLayoutINS4_7SwizzleILi2ELi4ELi3EEENS4_18smem_ptr_flag_bitsILi16EEENSU_INS5_IJNSA_ILi8EEESH_EEENS5_IJSH_SB_EEEEEEEvNS4_8identityES11_S1B_vS1C_EENS_8epilogue10collective6detail29Sm90TmaWarpSpecializedAdapterINS1F_15DefaultEpilogueISJ_SK_SK_NS1E_6thread17LinearCombinationISJ_Li1EffLNS1J_9ScaleType4KindE0ELNS_15FloatRoundStyleE2ESJ_EENS1_15EpilogueDefaultEEEEEvvEEEEvNT_6ParamsE,@function
        .size           _ZN7cutlass13device_kernelINS_4gemm6kernel13GemmUniversalIN4cute5tupleIJiiiiEEENS1_10collective13CollectiveMmaINS1_34MainloopSm90TmaGmmaWarpSpecializedILi18ENS5_IJNS4_1CILi1EEESB_SB_EEENS1_32KernelTmaWarpSpecializedPingpongEEENS5_IJNSA_ILi64EEENSA_ILi128EEENSA_ILi32EEEEEENS_10bfloat16_tENS5_IJlSB_lEEESJ_SK_NS4_8TiledMMAINS4_8MMA_AtomIJNS4_4SM904GMMA28MMA_64x128x16_F32BF16BF16_SSILNSO_5MajorE0ELSQ_0ELNSO_7ScaleInE1ELSR_1EEEEEENS4_6LayoutISC_NS5_IJNSA_ILi0EEESV_SV_EEEEENS5_IJNS4_10UnderscoreESY_SY_EEEEENS4_13SM90_TMA_LOADENS4_14ComposedLayoutINS4_7SwizzleILi2ELi4ELi3EEENS4_18smem_ptr_flag_bitsILi16EEENSU_INS5_IJNSA_ILi8EEESH_EEENS5_IJSH_SB_EEEEEEEvNS4_8identityES11_S1B_vS1C_EENS_8epilogue10collective6detail29Sm90TmaWarpSpecializedAdapterINS1F_15DefaultEpilogueISJ_SK_SK_NS1E_6thread17LinearCombinationISJ_Li1EffLNS1J_9ScaleType4KindE0ELNS_15FloatRoundStyleE2ESJ_EENS1_15EpilogueDefaultEEEEEvvEEEEvNT_6ParamsE,(.L_x_226 - _ZN7cutlass13device_kernelINS_4gemm6kernel13GemmUniversalIN4cute5tupleIJiiiiEEENS1_10collective13CollectiveMmaINS1_34MainloopSm90TmaGmmaWarpSpecializedILi18ENS5_IJNS4_1CILi1EEESB_SB_EEENS1_32KernelTmaWarpSpecializedPingpongEEENS5_IJNSA_ILi64EEENSA_ILi128EEENSA_ILi32EEEEEENS_10bfloat16_tENS5_IJlSB_lEEESJ_SK_NS4_8TiledMMAINS4_8MMA_AtomIJNS4_4SM904GMMA28MMA_64x128x16_F32BF16BF16_SSILNSO_5MajorE0ELSQ_0ELNSO_7ScaleInE1ELSR_1EEEEEENS4_6LayoutISC_NS5_IJNSA_ILi0EEESV_SV_EEEEENS5_IJNS4_10UnderscoreESY_SY_EEEEENS4_13SM90_TMA_LOADENS4_14ComposedLayoutINS4_7SwizzleILi2ELi4ELi3EEENS4_18smem_ptr_flag_bitsILi16EEENSU_INS5_IJNSA_ILi8EEESH_EEENS5_IJSH_SB_EEEEEEEvNS4_8identityES11_S1B_vS1C_EENS_8epilogue10collective6detail29Sm90TmaWarpSpecializedAdapterINS1F_15DefaultEpilogueISJ_SK_SK_NS1E_6thread17LinearCombinationISJ_Li1EffLNS1J_9ScaleType4KindE0ELNS_15FloatRoundStyleE2ESJ_EENS1_15EpilogueDefaultEEEEEvvEEEEvNT_6ParamsE)
        .other          _ZN7cutlass13device_kernelINS_4gemm6kernel13GemmUniversalIN4cute5tupleIJiiiiEEENS1_10collective13CollectiveMmaINS1_34MainloopSm90TmaGmmaWarpSpecializedILi18ENS5_IJNS4_1CILi1EEESB_SB_EEENS1_32KernelTmaWarpSpecializedPingpongEEENS5_IJNSA_ILi64EEENSA_ILi128EEENSA_ILi32EEEEEENS_10bfloat16_tENS5_IJlSB_lEEESJ_SK_NS4_8TiledMMAINS4_8MMA_AtomIJNS4_4SM904GMMA28MMA_64x128x16_F32BF16BF16_SSILNSO_5MajorE0ELSQ_0ELNSO_7ScaleInE1ELSR_1EEEEEENS4_6LayoutISC_NS5_IJNSA_ILi0EEESV_SV_EEEEENS5_IJNS4_10UnderscoreESY_SY_EEEEENS4_13SM90_TMA_LOADENS4_14ComposedLayoutINS4_7SwizzleILi2ELi4ELi3EEENS4_18smem_ptr_flag_bitsILi16EEENSU_INS5_IJNSA_ILi8EEESH_EEENS5_IJSH_SB_EEEEEEEvNS4_8identityES11_S1B_vS1C_EENS_8epilogue10collective6detail29Sm90TmaWarpSpecializedAdapterINS1F_15DefaultEpilogueISJ_SK_SK_NS1E_6thread17LinearCombinationISJ_Li1EffLNS1J_9ScaleType4KindE0ELNS_15FloatRoundStyleE2ESJ_EENS1_15EpilogueDefaultEEEEEvvEEEEvNT_6ParamsE,@"STO_CUDA_ENTRY STV_DEFAULT"
_ZN7cutlass13device_kernelINS_4gemm6kernel13GemmUniversalIN4cute5tupleIJiiiiEEENS1_10collective13CollectiveMmaINS1_34MainloopSm90TmaGmmaWarpSpecializedILi18ENS5_IJNS4_1CILi1EEESB_SB_EEENS1_32KernelTmaWarpSpecializedPingpongEEENS5_IJNSA_ILi64EEENSA_ILi128EEENSA_ILi32EEEEEENS_10bfloat16_tENS5_IJlSB_lEEESJ_SK_NS4_8TiledMMAINS4_8MMA_AtomIJNS4_4SM904GMMA28MMA_64x128x16_F32BF16BF16_SSILNSO_5MajorE0ELSQ_0ELNSO_7ScaleInE1ELSR_1EEEEEENS4_6LayoutISC_NS5_IJNSA_ILi0EEESV_SV_EEEEENS5_IJNS4_10UnderscoreESY_SY_EEEEENS4_13SM90_TMA_LOADENS4_14ComposedLayoutINS4_7SwizzleILi2ELi4ELi3EEENS4_18smem_ptr_flag_bitsILi16EEENSU_INS5_IJNSA_ILi8EEESH_EEENS5_IJSH_SB_EEEEEEEvNS4_8identityES11_S1B_vS1C_EENS_8epilogue10collective6detail29Sm90TmaWarpSpecializedAdapterINS1F_15DefaultEpilogueISJ_SK_SK_NS1E_6thread17LinearCombinationISJ_Li1EffLNS1J_9ScaleType4KindE0ELNS_15FloatRoundStyleE2ESJ_EENS1_15EpilogueDefaultEEEEEvvEEEEvNT_6ParamsE:
[----:B------:R-:W0:Y:S02]  /*0000*/  LDC R1, c[0x0][0x28] ;  /* 0x00000a00ff017b82 */ /* 0x000e240000000800 */
[----:B0-----:R-:W-:Y:S01]  /*0010*/  VIADD R1, R1, 0xfffffff8 ;  /* 0xfffffff801017836 */ /* 0x001fe20000000000 */
[----:B------:R-:W0:Y:S01]  /*0020*/  S2R R4, SR_TID.X ;  /* 0x0000000000047919 */ /* 0x000e220000002100 */
[----:B------:R-:W-:Y:S01]  /*0030*/  ELECT P0, URZ, PT ;  /* 0x00000000003f782f */ /* 0x000fe20003800000 */
[----:B------:R-:W-:Y:S01]  /*0040*/  BSSY B0, `(.L_x_0) ;  /* 0x000000f000007945 */ /* 0x000fe20003800000 */
[--C-:B0-----:R-:W-:Y:S02]  /*0050*/  SHF.R.U32.HI R0, RZ, 0x5, R4.reuse ;  /* 0x00000005ff007819 */ /* 0x101fe40000011604 */
[----:B------:R-:W-:-:S03]  /*0060*/  SHF.R.U32.HI R5, RZ, 0x7, R4 ;  /* 0x00000007ff057819 */ /* 0x000fc60000011604 */
[----:B------:R-:W0:Y:S04]  /*0070*/  SHFL.IDX PT, R2, R0, RZ, 0x1f ;  /* 0x00001fff00027589 */ /* 0x000e2800000e0000 */
[----:B------:R1:W2:Y:S01]  /*0080*/  SHFL.IDX PT, R8, R5, RZ, 0x1f ;  /* 0x00001fff05087589 */ /* 0x0002a200000e0000 */
[----:B0-----:R-:W-:-:S13]  /*0090*/  ISETP.NE.OR P0, PT, R2, RZ, !P0 ;  /* 0x000000ff0200720c */ /* 0x001fda0004705670 */
[----:B-12---:R-:W-:Y:S05]  /*00a0*/  @P0 BRA `(.L_x_1) ;  /* 0x0000000000200947 */ /* 0x006fea0003800000 */
[----:B------:R-:W-:Y:S02]  /*00b0*/  ULDC.64 UR4, c[0x0][0x198] ;  /* 0x0000660000047ab9 */ /* 0x000fe40000000a00 */
[----:B------:R-:W-:Y:S02]  /*00c0*/  UIADD3 UR6, UP0, UR4, 0xf0, URZ ;  /* 0x000000f004067890 */ /* 0x000fe4000ff1e03f */
[----:B------:R-:W-:Y:S02]  /*00d0*/  UIADD3 UR4, UP1, UR4, 0x1f0, URZ ;  /* 0x000001f004047890 */ /* 0x000fe4000ff3e03f */
[----:B------:R-:W-:Y:S02]  /*00e0*/  UIADD3.X UR7, URZ, UR5, URZ, UP0, !UPT ;  /* 0x000000053f077290 */ /* 0x000fe400087fe43f */
[----:B------:R-:W-:-:S07]  /*00f0*/  UIADD3.X UR5, URZ, UR5, URZ, UP1, !UPT ;  /* 0x000000053f057290 */ /* 0x000fce0008ffe43f */
[----:B------:R0:W-:Y:S02]  /*0100*/  UTMACCTL.PF [UR6] ;  /* 0x00000000060079b9 */ /* 0x0001e40008040000 */
[----:B------:R0:W-:Y:S02]  /*0110*/  UTMACCTL.PF [UR4] ;  /* 0x00000000040079b9 */ /* 0x0001e40008040000 */
[----:B0-----:R-:W-:Y:S01]  /*0120*/  NOP ;  /* 0x0000000000007918 */ /* 0x001fe20000000000 */
.L_x_1:
[----:B------:R-:W-:Y:S05]  /*0130*/  BSYNC B0 ;  /* 0x0000000000007941 */ /* 0x000fea0003800000 */
.L_x_0:
[----:B------:R-:W0:Y:S02]  /*0140*/  SHFL.IDX PT, R3, R0, RZ, 0x1f ;  /* 0x00001fff00037589 */ /* 0x000e2400000e0000 */
[----:B0-----:R-:W-:-:S13]  /*0150*/  ISETP.NE.AND P0, PT, R3, RZ, PT ;  /* 0x000000ff0300720c */ /* 0x001fda0003f05270 */
[----:B------:R-:W-:Y:S05]  /*0160*/  @P0 BRA `(.L_x_2) ;  /* 0x0000000000d40947 */ /* 0x000fea0003800000 */
[----:B------:R-:W-:Y:S01]  /*0170*/  ELECT P0, URZ, PT ;  /* 0x00000000003f782f */ /* 0x000fe20003800000 */
[----:B------:R-:W-:-:S12]  /*0180*/  BSSY B0, `(.L_x_2) ;  /* 0x0000033000007945 */ /* 0x000fd80003800000 */
[----:B------:R-:W-:Y:S05]  /*0190*/  @!P0 BRA `(.L_x_3) ;  /* 0x0000000000c48947 */ /* 0x000fea0003800000 */
[----:B------:R-:W0:Y:S01]  /*01a0*/  S2UR UR8, SR_CgaCtaId ;  /* 0x00000000000879c3 */ /* 0x000e220000008800 */
[----:B------:R-:W-:Y:S01]  /*01b0*/  UMOV UR4, 0x400 ;  /* 0x0000040000047882 */ /* 0x000fe20000000000 */
[----:B------:R-:W-:Y:S01]  /*01c0*/  UMOV UR5, 0x1 ;  /* 0x0000000100057882 */ /* 0x000fe20000000000 */
[----:B------:R-:W-:Y:S02]  /*01d0*/  UMOV UR6, 0x80 ;  /* 0x0000008000067882 */ /* 0x000fe40000000000 */
[----:B------:R-:W-:-:S04]  /*01e0*/  UIADD3 UR6, -UR6, 0x100000, URZ ;  /* 0x0010000006067890 */ /* 0x000fc8000fffe13f */
[----:B------:R-:W-:Y:S02]  /*01f0*/  USHF.L.U32 UR7, UR6, 0xb, URZ ;  /* 0x0000000b06077899 */ /* 0x000fe4000800063f */
[----:B------:R-:W-:Y:S02]  /*0200*/  USHF.L.U32 UR6, UR6, 0x1, URZ ;  /* 0x0000000106067899 */ /* 0x000fe4000800063f */
[----:B0-----:R-:W-:Y:S02]  /*0210*/  ULEA UR8, UR8, UR4, 0x18 ;  /* 0x0000000408087291 */ /* 0x001fe4000f8ec03f */
[----:B------:R-:W-:-:S04]  /*0220*/  UIADD3 UR4, -UR5, 0x100000, URZ ;  /* 0x0010000005047890 */ /* 0x000fc8000fffe13f */
[----:B------:R-:W-:Y:S02]  /*0230*/  USHF.L.U32 UR5, UR4, 0xb, URZ ;  /* 0x0000000b04057899 */ /* 0x000fe4000800063f */
[----:B------:R-:W-:Y:S01]  /*0240*/  USHF.L.U32 UR4, UR4, 0x1, URZ ;  /* 0x0000000104047899 */ /* 0x000fe2000800063f */
[----:B------:R-:W0:Y:S11]  /*0250*/  FENCE.VIEW.ASYNC.S ;  /* 0x00000000000073c6 */ /* 0x000e360000000000 */
[----:B0-----:R0:W1:Y:S01]  /*0260*/  SYNCS.EXCH.64 URZ, [UR8], UR4 ;  /* 0x00000004083f75b2 */ /* 0x0010620008000100 */
[----:B------:R0:W2:Y:S01]  /*0270*/  SYNCS.EXCH.64 URZ, [UR8+0x90], UR6 ;  /* 0x00009006083f75b2 */ /* 0x0000a20008000100 */
[----:B------:R0:W3:Y:S01]  /*0280*/  SYNCS.EXCH.64 URZ, [UR8+0x8], UR4 ;  /* 0x00000804083f75b2 */ /* 0x0000e20008000100 */
[----:B------:R0:W4:Y:S01]  /*0290*/  SYNCS.EXCH.64 URZ, [UR8+0x98], UR6 ;  /* 0x00009806083f75b2 */ /* 0x0001220008000100 */
[----:B------:R0:W0:Y:S01]  /*02a0*/  SYNCS.EXCH.64 URZ, [UR8+0x10], UR4 ;  /* 0x00001004083f75b2 */ /* 0x0000220008000100 */
        /* <DEDUP_REMOVED lines=31> */
[----:B-1234-:R-:W-:Y:S01]  /*04a0*/  NOP ;  /* 0x0000000000007918 */ /* 0x01efe20000000000 */
.L_x_3:
[----:B0-----:R-:W-:Y:S05]  /*04b0*/  BSYNC B0 ;  /* 0x0000000000007941 */ /* 0x001fea0003800000 */
.L_x_2:
[----:B------:R-:W0:Y:S01]  /*04c0*/  SHFL.IDX PT, R6, R0, RZ, 0x1f ;  /* 0x00001fff00067589 */ /* 0x000e2200000e0000 */
[----:B------:R-:W-:Y:S01]  /*04d0*/  ELECT P0, URZ, PT ;  /* 0x00000000003f782f */ /* 0x000fe20003800000 */
[----:B------:R-:W-:Y:S01]  /*04e0*/  NOP ;  /* 0x0000000000007918 */ /* 0x000fe20000000000 */
[----:B------:R-:W-:Y:S01]  /*04f0*/  ELECT P1, URZ, PT ;  /* 0x00000000003f782f */ /* 0x000fe20003820000 */
[----:B------:R-:W1:Y:S01]  /*0500*/  SHFL.IDX PT, R3, R0, RZ, 0x1f ;  /* 0x00001fff00037589 */ /* 0x000e6200000e0000 */
[----:B------:R-:W-:Y:S01]  /*0510*/  UMOV UR4, 0x20 ;  /* 0x0000002000047882 */ /* 0x000fe20000000000 */
[----:B------:R-:W-:Y:S01]  /*0520*/  UMOV UR11, 0x80 ;  /* 0x00000080000b7882 */ /* 0x000fe20000000000 */
[----:B------:R-:W-:Y:S01]  /*0530*/  NOP ;  /* 0x0000000000007918 */ /* 0x000fe20000000000 */
[C---:B------:R-:W-:Y:S01]  /*0540*/  VIADD R33, R8.reuse, 0xffffffff ;  /* 0xffffffff08217836 */ /* 0x040fe20000000000 */
[----:B------:R-:W2:Y:S01]  /*0550*/  SHFL.IDX PT, R5, R5, RZ, 0x1f ;  /* 0x00001fff05057589 */ /* 0x000ea200000e0000 */
[----:B------:R-:W-:Y:S01]  /*0560*/  ULDC.64 UR36, c[0x0][0x208] ;  /* 0x0000820000247ab9 */ /* 0x000fe20000000a00 */
[----:B------:R-:W-:-:S02]  /*0570*/  ISETP.NE.AND P2, PT, R8, RZ, PT ;  /* 0x000000ff0800720c */ /* 0x000fc40003f45270 */
[----:B------:R-:W-:Y:S02]  /*0580*/  ISETP.GE.U32.AND P3, PT, R33, 0x2, PT ;  /* 0x000000022100780c */ /* 0x000fe40003f66070 */
[----:B0-----:R-:W-:Y:S02]  /*0590*/  ISETP.NE.OR P0, PT, R6, RZ, !P0 ;  /* 0x000000ff0600720c */ /* 0x001fe40004705670 */
[----:B-1----:R-:W-:Y:S02]  /*05a0*/  ISETP.NE.OR P1, PT, R3, RZ, !P1 ;  /* 0x000000ff0300720c */ /* 0x002fe40004f25670 */
[----:B------:R-:W-:-:S04]  /*05b0*/  SHF.R.S32.HI R3, RZ, 0x1f, R2 ;  /* 0x0000001fff037819 */ /* 0x000fc80000011402 */
[----:B------:R-:W-:-:S05]  /*05c0*/  LEA.HI R3, R3, R2, RZ, 0x2 ;  /* 0x0000000203037211 */ /* 0x000fca00078f10ff */
[----:B------:R-:W-:Y:S01]  /*05d0*/  VOTEU.ALL UP0, P0 ;  /* 0x00000000003f7886 */ /* 0x000fe20000000000 */
[----:B------:R-:W-:Y:S01]  /*05e0*/  LOP3.LUT R3, R3, 0xfffffffc, RZ, 0xc0, !PT ;  /* 0xfffffffc03037812 */ /* 0x000fe200078ec0ff */
[----:B------:R-:W-:-:S03]  /*05f0*/  VOTEU.ALL UP1, P1 ;  /* 0x00000000003f7886 */ /* 0x000fc60000820000 */
[----:B------:R-:W0:Y:S01]  /*0600*/  @!UP0 S2UR UR7, SR_CgaCtaId ;  /* 0x00000000000789c3 */ /* 0x000e220000008800 */
[----:B------:R-:W-:Y:S01]  /*0610*/  @!UP0 UMOV UR6, 0x400 ;  /* 0x0000040000068882 */ /* 0x000fe20000000000 */
[----:B------:R-:W-:-:S04]  /*0620*/  @!UP0 UIADD3 UR4, -UR4, 0x100000, URZ ;  /* 0x0010000004048890 */ /* 0x000fc8000fffe13f */
[----:B------:R-:W-:Y:S02]  /*0630*/  @!UP0 USHF.L.U32 UR5, UR4, 0xb, URZ ;  /* 0x0000000b04058899 */ /* 0x000fe4000800063f */
[----:B------:R-:W-:Y:S01]  /*0640*/  @!UP0 USHF.L.U32 UR4, UR4, 0x1, URZ ;  /* 0x0000000104048899 */ /* 0x000fe2000800063f */
[----:B------:R-:W-:Y:S01]  /*0650*/  IMAD.IADD R0, R2, 0x1, -R3 ;  /* 0x0000000102007824 */ /* 0x000fe200078e0a03 */
[----:B------:R-:W-:Y:S01]  /*0660*/  @!UP1 UMOV UR9, 0x400 ;  /* 0x0000040000099882 */ /* 0x000fe20000000000 */
[----:B------:R-:W-:Y:S01]  /*0670*/  VOTEU.ALL UP2, P1 ;  /* 0x00000000003f7886 */ /* 0x000fe20000840000 */
[----:B------:R-:W-:Y:S01]  /*0680*/  VOTEU.ALL UP3, P1 ;  /* 0x00000000003f7886 */ /* 0x000fe20000860000 */
[----:B------:R-:W-:Y:S01]  /*0690*/  VOTEU.ALL UP4, P1 ;  /* 0x00000000003f7886 */ /* 0x000fe20000880000 */
[----:B------:R-:W1:Y:S01]  /*06a0*/  @!UP1 S2UR UR10, SR_CgaCtaId ;  /* 0x00000000000a99c3 */ /* 0x000e620000008800 */
[----:B------:R-:W-:Y:S01]  /*06b0*/  VOTEU.ALL UP5, P1 ;  /* 0x00000000003f7886 */ /* 0x000fe200008a0000 */
[----:B------:R-:W-:-:S04]  /*06c0*/  SHF.R.S32.HI R3, RZ, 0x1f, R4 ;  /* 0x0000001fff037819 */ /* 0x000fc80000011404 */
[----:B------:R-:W-:-:S04]  /*06d0*/  LEA.HI R3, R3, R4, RZ, 0x7 ;  /* 0x0000000403037211 */ /* 0x000fc800078f38ff */
[----:B------:R-:W-:-:S05]  /*06e0*/  LOP3.LUT R3, R3, 0xffffff80, RZ, 0xc0, !PT ;  /* 0xffffff8003037812 */ /* 0x000fca00078ec0ff */
[----:B------:R-:W-:Y:S01]  /*06f0*/  IMAD.IADD R3, R4, 0x1, -R3 ;  /* 0x0000000104037824 */ /* 0x000fe200078e0a03 */
[----:B0-----:R-:W-:Y:S02]  /*0700*/  @!UP0 ULEA UR8, UR7, UR6, 0x18 ;  /* 0x0000000607088291 */ /* 0x001fe4000f8ec03f */
[----:B------:R-:W-:-:S04]  /*0710*/  @!UP1 UIADD3 UR6, -UR11, 0x100000, URZ ;  /* 0x001000000b069890 */ /* 0x000fc8000fffe13f */
[----:B------:R-:W-:Y:S02]  /*0720*/  @!UP1 USHF.L.U32 UR7, UR6, 0xb, URZ ;  /* 0x0000000b06079899 */ /* 0x000fe4000800063f */
[----:B------:R-:W-:Y:S01]  /*0730*/  @!UP1 USHF.L.U32 UR6, UR6, 0x1, URZ ;  /* 0x0000000106069899 */ /* 0x000fe2000800063f */
[----:B------:R-:W-:Y:S01]  /*0740*/  VOTEU.ALL UP0, P0 ;  /* 0x00000000003f7886 */ /* 0x000fe20000000000 */
[----:B-1----:R-:W-:Y:S01]  /*0750*/  @!UP1 ULEA UR9, UR10, UR9, 0x18 ;  /* 0x000000090a099291 */ /* 0x002fe2000f8ec03f */
[----:B------:R-:W-:Y:S02]  /*0760*/  VOTEU.ALL UP1, P0 ;  /* 0x00000000003f7886 */ /* 0x000fe40000020000 */
[----:B------:R-:W-:Y:S01]  /*0770*/  ULDC.64 UR10, c[0x0][0x598] ;  /* 0x00016600000a7ab9 */ /* 0x000fe20000000a00 */
[----:B------:R-:W-:Y:S01]  /*0780*/  ISETP.NE.AND P0, PT, R0, 0x3, PT ;  /* 0x000000030000780c */ /* 0x000fe20003f05270 */
[----:B------:R-:W0:Y:S02]  /*0790*/  FENCE.VIEW.ASYNC.S ;  /* 0x00000000000073c6 */ /* 0x000e240000000000 */
[----:B0-----:R0:W1:Y:S01]  /*07a0*/  @!UP0 SYNCS.EXCH.64 URZ, [UR8+0x150], UR4 ;  /* 0x00015004083f85b2 */ /* 0x0010620008000100 */
[----:B------:R-:W-:-:S02]  /*07b0*/  ISETP.NE.U32.AND P1, PT, RZ, UR10, PT ;  /* 0x0000000aff007c0c */ /* 0x000fc4000bf25070 */
[----:B------:R-:W-:Y:S02]  /*07c0*/  ISETP.EQ.OR P0, PT, R0, RZ, !P0 ;  /* 0x000000ff0000720c */ /* 0x000fe40004702670 */
[----:B------:R-:W-:Y:S02]  /*07d0*/  ISETP.NE.AND.EX P1, PT, RZ, UR11, PT, P1 ;  /* 0x0000000bff007c0c */ /* 0x000fe4000bf25310 */
[----:B------:R-:W-:-:S04]  /*07e0*/  ISETP.EQ.AND P0, PT, R8, RZ, P0 ;  /* 0x000000ff0800720c */ /* 0x000fc80000702270 */
[----:B------:R-:W-:-:S04]  /*07f0*/  SEL R16, RZ, 0x1, !P0 ;  /* 0x00000001ff107807 */ /* 0x000fc80004000000 */
[----:B------:R-:W-:Y:S01]  /*0800*/  SEL R16, R16, 0x2, P3 ;  /* 0x0000000210107807 */ /* 0x000fe20001800000 */
[----:B------:R0:W1:Y:S01]  /*0810*/  @!UP1 SYNCS.EXCH.64 URZ, [UR8+0x158], UR4 ;  /* 0x00015804083f95b2 */ /* 0x0000620008000100 */
[----:B------:R-:W-:Y:S01]  /*0820*/  NOP ;  /* 0x0000000000007918 */ /* 0x000fe20000000000 */
[----:B------:R0:W1:Y:S01]  /*0830*/  @!UP2 SYNCS.EXCH.64 URZ, [UR9+0x130], UR6 ;  /* 0x00013006093fa5b2 */ /* 0x0000620008000100 */
[----:B------:R0:W1:Y:S01]  /*0840*/  @!UP3 SYNCS.EXCH.64 URZ, [UR9+0x138], UR6 ;  /* 0x00013806093fb5b2 */ /* 0x0000620008000100 */
[----:B------:R0:W1:Y:S01]  /*0850*/  @!UP4 SYNCS.EXCH.64 URZ, [UR9+0x140], UR6 ;  /* 0x00014006093fc5b2 */ /* 0x0000620008000100 */
[----:B------:R0:W1:Y:S01]  /*0860*/  @!UP5 SYNCS.EXCH.64 URZ, [UR9+0x148], UR6 ;  /* 0x00014806093fd5b2 */ /* 0x0000620008000100 */
[----:B------:R-:W-:Y:S01]  /*0870*/  NOP ;  /* 0x0000000000007918 */ /* 0x000fe20000000000 */
[----:B-1----:R-:W-:Y:S06]  /*0880*/  BAR.SYNC.DEFER_BLOCKING 0x0 ;  /* 0x0000000000007b1d */ /* 0x002fec0000010000 */
[----:B0-2---:R-:W-:Y:S05]  /*0890*/  @!P1 BRA `(.L_x_4) ;  /* 0x00000000001c9947 */ /* 0x005fea0003800000 */
[----:B------:R-:W0:Y:S02]  /*08a0*/  LDC.64 R6, c[0x0][0x598] ;  /* 0x00016600ff067b82 */ /* 0x000e240000000a00 */
[----:B0-----:R-:W2:Y:S02]  /*08b0*/  LDG.E.64 R6, desc[UR36][R6.64] ;  /* 0x0000002406067981 */ /* 0x001ea4000c1e1b00 */
[----:B--2---:R-:W-:-:S04]  /*08c0*/  ISETP.NE.U32.AND P0, PT, R6, RZ, PT ;  /* 0x000000ff0600720c */ /* 0x004fc80003f05070 */
[----:B------:R-:W-:-:S13]  /*08d0*/  ISETP.NE.AND.EX P0, PT, R7, RZ, PT, P0 ;  /* 0x000000ff0700720c */ /* 0x000fda0003f05300 */
[----:B------:R-:W-:Y:S05]  /*08e0*/  @!P0 BRA `(.L_x_4) ;  /* 0x0000000000088947 */ /* 0x000fea0003800000 */
[----:B------:R1:W5:Y:S01]  /*08f0*/  LD.E R88, desc[UR36][R6.64] ;  /* 0x0000002406587980 */ /* 0x000362000c101900 */
[----:B------:R-:W-:Y:S05]  /*0900*/  BRA `(.L_x_5) ;  /* 0x0000000000247947 */ /* 0x000fea0003800000 */
.L_x_4:
[----:B------:R-:W-:Y:S02]  /*0910*/  ULDC.64 UR4, c[0x0][0x588] ;  /* 0x0001620000047ab9 */ /* 0x000fe40000000a00 */
[----:B------:R-:W-:-:S04]  /*0920*/  ISETP.NE.U32.AND P0, PT, RZ, UR4, PT ;  /* 0x00000004ff007c0c */ /* 0x000fc8000bf05070 */
[----:B------:R-:W-:-:S13]  /*0930*/  ISETP.NE.AND.EX P0, PT, RZ, UR5, PT, P0 ;  /* 0x00000005ff007c0c */ /* 0x000fda000bf05300 */
[----:B------:R-:W-:Y:S05]  /*0940*/  @!P0 BRA `(.L_x_6) ;  /* 0x00000000000c8947 */ /* 0x000fea0003800000 */
[----:B------:R-:W0:Y:S02]  /*0950*/  LDC.64 R88, c[0x0][0x588] ;  /* 0x00016200ff587b82 */ /* 0x000e240000000a00 */
[----:B0-----:R0:W5:Y:S01]  /*0960*/  LDG.E R88, desc[UR36][R88.64] ;  /* 0x0000002458587981 */ /* 0x001162000c1e1900 */
[----:B------:R-:W-:Y:S05]  /*0970*/  BRA `(.L_x_5) ;  /* 0x0000000000087947 */ /* 0x000fea0003800000 */
.L_x_6:
[----:B------:R-:W-:Y:S02]  /*0980*/  ULDC UR4, c[0x0][0x580] ;  /* 0x0001600000047ab9 */ /* 0x000fe40000000800 */
[----:B------:R-:W-:-:S07]  /*0990*/  IMAD.U32 R88, RZ, RZ, UR4 ;  /* 0x00000004ff587e24 */ /* 0x000fce000f8e00ff */
.L_x_5:
[----:B------:R-:W-:Y:S02]  /*09a0*/  ULDC.64 UR4, c[0x0][0x5a0] ;  /* 0x0001680000047ab9 */ /* 0x000fe40000000a00 */
[----:B------:R-:W-:-:S04]  /*09b0*/  ISETP.NE.U32.AND P0, PT, RZ, UR4, PT ;  /* 0x00000004ff007c0c */ /* 0x000fc8000bf05070 */
[----:B------:R-:W-:-:S13]  /*09c0*/  ISETP.NE.AND.EX P0, PT, RZ, UR5, PT, P0 ;  /* 0x00000005ff007c0c */ /* 0x000fda000bf05300 */
[----:B------:R-:W-:Y:S05]  /*09d0*/  @!P0 BRA `(.L_x_7) ;  /* 0x00000000001c8947 */ /* 0x000fea0003800000 */
[----:B-1----:R-:W1:Y:S02]  /*09e0*/  LDC.64 R6, c[0x0][0x5a0] ;  /* 0x00016800ff067b82 */ /* 0x002e640000000a00 */
[----:B-1----:R-:W2:Y:S02]  /*09f0*/  LDG.E.64 R6, desc[UR36][R6.64] ;  /* 0x0000002406067981 */ /* 0x002ea4000c1e1b00 */
[----:B--2---:R-:W-:-:S04]  /*0a00*/  ISETP.NE.U32.AND P0, PT, R6, RZ, PT ;  /* 0x000000ff0600720c */ /* 0x004fc80003f05070 */
[----:B------:R-:W-:-:S13]  /*0a10*/  ISETP.NE.AND.EX P0, PT, R7, RZ, PT, P0 ;  /* 0x000000ff0700720c */ /* 0x000fda0003f05300 */
[----:B------:R-:W-:Y:S05]  /*0a20*/  @!P0 BRA `(.L_x_7) ;  /* 0x0000000000088947 */ /* 0x000fea0003800000 */
[----:B0-----:R2:W5:Y:S01]  /*0a30*/  LD.E R89, desc[UR36][R6.64] ;  /* 0x0000002406597980 */ /* 0x001562000c101900 */
[----:B------:R-:W-:Y:S05]  /*0a40*/  BRA `(.L_x_8) ;  /* 0x0000000000247947 */ /* 0x000fea0003800000 */
.L_x_7:
[----:B------:R-:W-:Y:S02]  /*0a50*/  ULDC.64 UR4, c[0x0][0x590] ;  /* 0x0001640000047ab9 */ /* 0x000fe40000000a00 */
[----:B------:R-:W-:-:S04]  /*0a60*/  ISETP.NE.U32.AND P0, PT, RZ, UR4, PT ;  /* 0x00000004ff007c0c */ /* 0x000fc8000bf05070 */
[----:B------:R-:W-:-:S13]  /*0a70*/  ISETP.NE.AND.EX P0, PT, RZ, UR5, PT, P0 ;  /* 0x00000005ff007c0c */ /* 0x000fda000bf05300 */
[----:B------:R-:W-:Y:S05]  /*0a80*/  @!P0 BRA `(.L_x_9) ;  /* 0x00000000000c8947 */ /* 0x000fea0003800000 */
[----:B-1----:R-:W0:Y:S02]  /*0a90*/  LDC.64 R6, c[0x0][0x590] ;  /* 0x00016400ff067b82 */ /* 0x002e240000000a00 */
[----:B0-----:R0:W5:Y:S01]  /*0aa0*/  LDG.E R89, desc[UR36][R6.64] ;  /* 0x0000002406597981 */ /* 0x001162000c1e1900 */
[----:B------:R-:W-:Y:S05]  /*0ab0*/  BRA `(.L_x_8) ;  /* 0x0000000000087947 */ /* 0x000fea0003800000 */
.L_x_9:
[----:B------:R-:W-:Y:S02]  /*0ac0*/  ULDC UR4, c[0x0][0x584] ;  /* 0x0001610000047ab9 */ /* 0x000fe40000000800 */
[----:B0-----:R-:W-:-:S07]  /*0ad0*/  IMAD.U32 R89, RZ, RZ, UR4 ;  /* 0x00000004ff597e24 */ /* 0x001fce000f8e00ff */
.L_x_8:
[----:B------:R-:W3:Y:S01]  /*0ae0*/  LDC R2, c[0x0][0x65c] ;  /* 0x00019700ff027b82 */ /* 0x000ee20000000800 */
[----:B------:R-:W4:Y:S01]  /*0af0*/  S2R R14, SR_CTAID.Y ;  /* 0x00000000000e7919 */ /* 0x000f220000002600 */
[----:B------:R-:W-:Y:S01]  /*0b00*/  ULDC UR6, c[0x0][0x28c] ;  /* 0x0000a30000067ab9 */ /* 0x000fe20000000800 */
[----:B------:R-:W-:Y:S01]  /*0b10*/  ISETP.NE.AND P0, PT, R8, 0x2, PT ;  /* 0x000000020800780c */ /* 0x000fe20003f05270 */
[----:B------:R-:W-:Y:S01]  /*0b20*/  UIADD3 UR6, UR6, 0x1f, URZ ;  /* 0x0000001f06067890 */ /* 0x000fe2000fffe03f */
[----:B012---:R-:W0:Y:S01]  /*0b30*/  S2R R6, SR_CTAID.X ;  /* 0x0000000000067919 */ /* 0x007e220000002500 */
[----:B------:R-:W-:Y:S01]  /*0b40*/  IMAD.MOV.U32 R7, RZ, RZ, RZ ;  /* 0x000000ffff077224 */ /* 0x000fe200078e00ff */
[----:B------:R-:W-:Y:S01]  /*0b50*/  UMOV UR38, URZ ;  /* 0x0000003f00267c82 */ /* 0x000fe20008000000 */
[----:B------:R-:W-:Y:S01]  /*0b60*/  USHF.R.S32.HI UR7, URZ, 0x1f, UR6 ;  /* 0x0000001f3f077899 */ /* 0x000fe20008011406 */
[----:B------:R-:W-:Y:S01]  /*0b70*/  UMOV UR39, URZ ;  /* 0x0000003f00277c82 */ /* 0x000fe20008000000 */
[----:B------:R-:W-:-:S02]  /*0b80*/  ULDC.64 UR8, c[0x0][0x650] ;  /* 0x0001940000087ab9 */ /* 0x000fc40000000a00 */
[----:B------:R-:W-:-:S04]  /*0b90*/  ULEA.HI UR7, UR7, UR6, URZ, 0x5 ;  /* 0x0000000607077291 */ /* 0x000fc8000f8f283f */
[----:B------:R-:W-:Y:S01]  /*0ba0*/  USHF.R.S32.HI UR40, URZ, 0x5, UR7 ;  /* 0x000000053f287899 */ /* 0x000fe20008011407 */
[----:B---3--:R-:W-:-:S13]  /*0bb0*/  ISETP.NE.AND P1, PT, R2, 0x1, PT ;  /* 0x000000010200780c */ /* 0x008fda0003f25270 */
[----:B------:R-:W0:Y:S01]  /*0bc0*/  @P1 LDC R19, c[0x0][0x10] ;  /* 0x00000400ff131b82 */ /* 0x000e220000000800 */
[----:B----4-:R-:W-:Y:S02]  /*0bd0*/  @P1 IMAD.MOV.U32 R8, RZ, RZ, R14 ;  /* 0x000000ffff081224 */ /* 0x010fe400078e000e */
[----:B------:R-:W-:Y:S02]  /*0be0*/  @P1 IMAD.MOV.U32 R9, RZ, RZ, RZ ;  /* 0x000000ffff091224 */ /* 0x000fe400078e00ff */
[----:B------:R-:W-:-:S03]  /*0bf0*/  @P1 IMAD.MOV.U32 R17, RZ, RZ, RZ ;  /* 0x000000ffff111224 */ /* 0x000fc600078e00ff */
[----:B------:R-:W1:Y:S01]  /*0c00*/  @!P1 LDC R11, c[0x0][0xc] ;  /* 0x00000300ff0b9b82 */ /* 0x000e620000000800 */
[----:B------:R-:W-:Y:S01]  /*0c10*/  ULDC UR4, c[0x0][0xc] ;  /* 0x0000030000047ab9 */ /* 0x000fe20000000800 */
[----:B------:R-:W-:Y:S02]  /*0c20*/  ULDC UR5, c[0x0][0x10] ;  /* 0x0000040000057ab9 */ /* 0x000fe40000000800 */
[----:B------:R-:W-:-:S04]  /*0c30*/  UIMAD.WIDE.U32 UR4, UR4, UR5, URZ ;  /* 0x00000005040472a5 */ /* 0x000fc8000f8e003f */
[----:B------:R-:W2:Y:S01]  /*0c40*/  LDC R2, c[0x0][0x14] ;  /* 0x00000500ff027b82 */ /* 0x000ea20000000800 */
[----:B0-----:R-:W-:-:S04]  /*0c50*/  @P1 IMAD.WIDE.U32 R18, R6, R19, R8 ;  /* 0x0000001306121225 */ /* 0x001fc800078e0008 */
[----:B------:R-:W-:Y:S02]  /*0c60*/  @P1 IMAD.IADD R17, R19, 0x1, R17 ;  /* 0x0000000113111824 */ /* 0x000fe400078e0211 */
[----:B-1----:R-:W-:-:S04]  /*0c70*/  @!P1 IMAD.WIDE.U32 R8, R11, R14, R6 ;  /* 0x0000000e0b089225 */ /* 0x002fc800078e0006 */
[----:B------:R-:W-:Y:S02]  /*0c80*/  @!P1 IMAD.MOV.U32 R18, RZ, RZ, R8 ;  /* 0x000000ffff129224 */ /* 0x000fe400078e0008 */
[----:B------:R-:W-:Y:S02]  /*0c90*/  @!P1 IMAD.MOV.U32 R17, RZ, RZ, R9 ;  /* 0x000000ffff119224 */ /* 0x000fe400078e0009 */
[----:B--2---:R-:W-:-:S04]  /*0ca0*/  IMAD.WIDE.U32 R12, R2, UR4, RZ ;  /* 0x00000004020c7c25 */ /* 0x004fc8000f8e00ff */
[----:B------:R-:W-:Y:S01]  /*0cb0*/  IMAD R23, R2, UR5, RZ ;  /* 0x0000000502177c24 */ /* 0x000fe2000f8e02ff */
[----:B------:R0:W-:Y:S03]  /*0cc0*/  STL.64 [R1], R12 ;  /* 0x0000000c01007387 */ /* 0x0001e60000100a00 */
[----:B------:R-:W-:Y:S01]  /*0cd0*/  IMAD.IADD R23, R13, 0x1, R23 ;  /* 0x000000010d177824 */ /* 0x000fe200078e0217 */
[----:B------:R-:W-:Y:S06]  /*0ce0*/  @P0 BRA `(.L_x_10) ;  /* 0x0000000000200947 */ /* 0x000fec0003800000 */
[----:B------:R-:W-:Y:S01]  /*0cf0*/  UISETP.GE.U32.AND UP0, UPT, UR40, 0x12, UPT ;  /* 0x000000122800788c */ /* 0x000fe2000bf06070 */
[----:B------:R-:W-:Y:S01]  /*0d00*/  IADD3 R18, P0, R18, R12, RZ ;  /* 0x0000000c12127210 */ /* 0x000fe20007f1e0ff */
[----:B------:R-:W-:Y:S01]  /*0d10*/  UIMAD.WIDE.U32 UR4, UR40, 0x38e38e39, URZ ;  /* 0x38e38e39280478a5 */ /* 0x000fe2000f8e003f */
[----:B------:R-:W-:-:S03]  /*0d20*/  UMOV UR39, URZ ;  /* 0x0000003f00277c82 */ /* 0x000fc60008000000 */
[----:B------:R-:W-:Y:S01]  /*0d30*/  USHF.R.U32.HI UR4, URZ, 0x2, UR5 ;  /* 0x000000023f047899 */ /* 0x000fe20008011605 */
[----:B------:R-:W-:-:S03]  /*0d40*/  IMAD.X R17, R23, 0x1, R17, P0 ;  /* 0x0000000117117824 */ /* 0x000fc600000e0611 */
[----:B------:R-:W-:Y:S02]  /*0d50*/  UIMAD UR38, UR4, -0x12, UR40 ;  /* 0xffffffee042678a4 */ /* 0x000fe4000f8e0228 */
[----:B------:R-:W-:-:S12]  /*0d60*/  @UP0 ULOP3.LUT UR39, UR4, 0x1, URZ, 0xc0, !UPT ;  /* 0x0000000104270892 */ /* 0x000fd8000f8ec03f */
.L_x_10:
[----:B------:R-:W-:Y:S01]  /*0d70*/  ISETP.GE.U32.AND P0, PT, R18, UR8, PT ;  /* 0x0000000812007c0c */ /* 0x000fe2000bf06070 */
[----:B------:R-:W-:Y:S01]  /*0d80*/  IMAD.MOV.U32 R19, RZ, RZ, -0x1 ;  /* 0xffffffffff137424 */ /* 0x000fe200078e00ff */
[----:B------:R-:W-:Y:S01]  /*0d90*/  PRMT R8, RZ, 0x7610, R8 ;  /* 0x00007610ff087816 */ /* 0x000fe20000000008 */
[----:B------:R-:W-:Y:S01]  /*0da0*/  IMAD.MOV.U32 R22, RZ, RZ, -0x1 ;  /* 0xffffffffff167424 */ /* 0x000fe200078e00ff */
[----:B------:R-:W-:Y:S01]  /*0db0*/  ISETP.GE.U32.AND.EX P0, PT, R17, UR9, PT, P0 ;  /* 0x0000000911007c0c */ /* 0x000fe2000bf06100 */
[----:B------:R-:W-:-:S12]  /*0dc0*/  IMAD.MOV.U32 R2, RZ, RZ, -0x1 ;  /* 0xffffffffff027424 */ /* 0x000fd800078e00ff */
[----:B------:R-:W-:Y:S05]  /*0dd0*/  @P0 BRA `(.L_x_11) ;  /* 0x00000004005c0947 */ /* 0x000fea0003800000 */
[----:B------:R-:W1:Y:S01]  /*0de0*/  LDC.64 R20, c[0x0][0x628] ;  /* 0x00018a00ff147b82 */ /* 0x000e620000000a00 */
[----:B------:R-:W-:Y:S02]  /*0df0*/  IMAD.MOV.U32 R8, RZ, RZ, R18 ;  /* 0x000000ffff087224 */ /* 0x000fe400078e0012 */
[----:B------:R-:W-:-:S05]  /*0e00*/  IMAD.MOV.U32 R9, RZ, RZ, R17 ;  /* 0x000000ffff097224 */ /* 0x000fca00078e0011 */
[----:B------:R-:W2:Y:S08]  /*0e10*/  LDC R2, c[0x0][0x630] ;  /* 0x00018c00ff027b82 */ /* 0x000eb00000000800 */
[----:B------:R-:W3:Y:S01]  /*0e20*/  LDC.64 R24, c[0x0][0x620] ;  /* 0x00018800ff187b82 */ /* 0x000ee20000000a00 */
[----:B-1----:R-:W-:-:S04]  /*0e30*/  ISETP.NE.U32.AND P0, PT, R20, RZ, PT ;  /* 0x000000ff1400720c */ /* 0x002fc80003f05070 */
[----:B------:R-:W-:-:S13]  /*0e40*/  ISETP.NE.AND.EX P0, PT, R21, RZ, PT, P0 ;  /* 0x000000ff1500720c */ /* 0x000fda0003f05300 */
[----:B--23--:R-:W-:Y:S05]  /*0e50*/  @!P0 BRA `(.L_x_12) ;  /* 0x0000000000288947 */ /* 0x00cfea0003800000 */
[----:B0-----:R-:W0:Y:S02]  /*0e60*/  LDC R13, c[0x0][0x634] ;  /* 0x00018d00ff0d7b82 */ /* 0x001e240000000800 */
[----:B0-----:R-:W-:-:S05]  /*0e70*/  IADD3 R13, P0, R18, R13, RZ ;  /* 0x0000000d120d7210 */ /* 0x001fca0007f1e0ff */
[----:B------:R-:W-:-:S04]  /*0e80*/  IMAD.X R15, RZ, RZ, R17, P0 ;  /* 0x000000ffff0f7224 */ /* 0x000fc800000e0611 */
[----:B------:R-:W-:-:S04]  /*0e90*/  IMAD.WIDE.U32 R8, R15, R20, RZ ;  /* 0x000000140f087225 */ /* 0x000fc800078e00ff */
[----:B------:R-:W-:-:S04]  /*0ea0*/  IMAD.WIDE.U32 R10, P0, R13, R21, R8 ;  /* 0x000000150d0a7225 */ /* 0x000fc80007800008 */
[----:B------:R-:W-:-:S04]  /*0eb0*/  IMAD.WIDE.U32 R8, R13, R20, RZ ;  /* 0x000000140d087225 */ /* 0x000fc800078e00ff */
[----:B------:R-:W-:Y:S01]  /*0ec0*/  IMAD.X R13, RZ, RZ, RZ, P0 ;  /* 0x000000ffff0d7224 */ /* 0x000fe200000e06ff */
[----:B------:R-:W-:Y:S01]  /*0ed0*/  IADD3 RZ, P0, R9, R10, RZ ;  /* 0x0000000a09ff7210 */ /* 0x000fe20007f1e0ff */
[----:B------:R-:W-:-:S04]  /*0ee0*/  IMAD.MOV.U32 R12, RZ, RZ, R11 ;  /* 0x000000ffff0c7224 */ /* 0x000fc800078e000b */
[----:B------:R-:W-:-:S08]  /*0ef0*/  IMAD.WIDE.U32.X R8, R15, R21, R12, P0 ;  /* 0x000000150f087225 */ /* 0x000fd000000e040c */
.L_x_12:
[-CC-:B------:R-:W-:Y:S01]  /*0f00*/  SHF.R.U64 R31, R8, R2.reuse, R9.reuse ;  /* 0x00000002081f7219 */ /* 0x180fe20000001209 */
[----:B0-----:R-:W0:Y:S01]  /*0f10*/  LDC R12, c[0x0][0x618] ;  /* 0x00018600ff0c7b82 */ /* 0x001e220000000800 */
[----:B------:R-:W-:Y:S01]  /*0f20*/  SHF.R.U32.HI R7, RZ, R2, R9 ;  /* 0x00000002ff077219 */ /* 0x000fe20000011609 */
[----:B------:R-:W-:Y:S01]  /*0f30*/  ULDC UR4, c[0x0][0x150] ;  /* 0x0000540000047ab9 */ /* 0x000fe20000000800 */
[----:B------:R-:W-:Y:S01]  /*0f40*/  IADD3 R11, P0, RZ, -R31, RZ ;  /* 0x8000001fff0b7210 */ /* 0x000fe20007f1e0ff */
[----:B------:R-:W-:Y:S01]  /*0f50*/  IMAD.MOV.U32 R19, RZ, RZ, R17 ;  /* 0x000000ffff137224 */ /* 0x000fe200078e0011 */
[----:B------:R-:W-:-:S03]  /*0f60*/  I2FP.F32.U32 R2, R6 ;  /* 0x0000000600027245 */ /* 0x000fc60000201000 */
[----:B------:R-:W1:Y:S01]  /*0f70*/  LDC.64 R26, c[0x0][0x640] ;  /* 0x00019000ff1a7b82 */ /* 0x000e620000000a00 */
[----:B------:R-:W-:Y:S02]  /*0f80*/  IMAD.X R13, RZ, RZ, ~R7, P0 ;  /* 0x000000ffff0d7224 */ /* 0x000fe400000e0e07 */
[----:B------:R-:W-:Y:S01]  /*0f90*/  FMUL R2, R2, UR4 ;  /* 0x0000000402027c20 */ /* 0x000fe20008400000 */
[----:B------:R-:W-:Y:S01]  /*0fa0*/  IMAD.WIDE.U32 R8, R11, R24, R18 ;  /* 0x000000180b087225 */ /* 0x000fe200078e0012 */
[----:B------:R-:W-:-:S03]  /*0fb0*/  ULDC UR4, c[0x0][0x154] ;  /* 0x0000550000047ab9 */ /* 0x000fc60000000800 */
[----:B------:R-:W-:Y:S01]  /*0fc0*/  IMAD R10, R13, R24, RZ ;  /* 0x000000180d0a7224 */ /* 0x000fe200078e02ff */
[----:B------:R-:W2:Y:S01]  /*0fd0*/  LDC R7, c[0x0][0x144] ;  /* 0x00005100ff077b82 */ /* 0x000ea20000000800 */
[----:B------:R-:W3:Y:S02]  /*0fe0*/  F2I.U32.TRUNC.NTZ R2, R2 ;  /* 0x0000000200027305 */ /* 0x000ee4000020f000 */
[----:B------:R-:W-:-:S04]  /*0ff0*/  IMAD R11, R11, R25, R10 ;  /* 0x000000190b0b7224 */ /* 0x000fc800078e020a */
[----:B------:R-:W-:Y:S01]  /*1000*/  IMAD.IADD R9, R9, 0x1, R11 ;  /* 0x0000000109097824 */ /* 0x000fe200078e020b */
[----:B------:R-:W4:Y:S01]  /*1010*/  LDC R22, c[0x0][0x608] ;  /* 0x00018200ff167b82 */ /* 0x000f220000000800 */
[----:B------:R-:W-:-:S03]  /*1020*/  IMAD.MOV.U32 R11, RZ, RZ, -0x1 ;  /* 0xffffffffff0b7424 */ /* 0x000fc600078e00ff */
[--C-:B0-----:R-:W-:Y:S02]  /*1030*/  SHF.R.U64 R20, R8, R12, R9.reuse ;  /* 0x0000000c08147219 */ /* 0x101fe40000001209 */
[----:B------:R-:W-:Y:S02]  /*1040*/  I2FP.F32.U32 R8, R14 ;  /* 0x0000000e00087245 */ /* 0x000fe40000201000 */
[----:B------:R-:W0:Y:S01]  /*1050*/  LDC R24, c[0x0][0x658] ;  /* 0x00019600ff187b82 */ /* 0x000e220000000800 */
[----:B-1----:R-:W-:Y:S01]  /*1060*/  ISETP.NE.U32.AND P0, PT, R26, RZ, PT ;  /* 0x000000ff1a00720c */ /* 0x002fe20003f05070 */
[----:B---3--:R-:W-:Y:S02]  /*1070*/  IMAD.MOV R10, RZ, RZ, -R2 ;  /* 0x000000ffff0a7224 */ /* 0x008fe400078e0a02 */
[----:B------:R-:W-:Y:S01]  /*1080*/  FMUL R8, R8, UR4 ;  /* 0x0000000408087c20 */ /* 0x000fe20008400000 */
[----:B------:R-:W-:Y:S02]  /*1090*/  SHF.R.U32.HI R9, RZ, R12, R9 ;  /* 0x0000000cff097219 */ /* 0x000fe40000011609 */
[----:B------:R-:W-:Y:S01]  /*10a0*/  ISETP.NE.AND.EX P0, PT, R27, RZ, PT, P0 ;  /* 0x000000ff1b00720c */ /* 0x000fe20003f05300 */
[----:B------:R1:W3:Y:S01]  /*10b0*/  F2I.U32.TRUNC.NTZ R15, R8 ;  /* 0x00000008000f7305 */ /* 0x0002e2000020f000 */
[----:B------:R-:W1:Y:S01]  /*10c0*/  LDC R19, c[0x0][0x148] ;  /* 0x00005200ff137b82 */ /* 0x000e620000000800 */
[----:B--2---:R-:W-:-:S07]  /*10d0*/  IMAD R2, R7, R10, R6 ;  /* 0x0000000a07027224 */ /* 0x004fce00078e0206 */
[----:B------:R-:W2:Y:S01]  /*10e0*/  LDC R25, c[0x0][0x600] ;  /* 0x00018000ff197b82 */ /* 0x000ea20000000800 */
[-CC-:B----4-:R-:W-:Y:S02]  /*10f0*/  SHF.R.U64 R32, R20, R22.reuse, R9.reuse ;  /* 0x0000001614207219 */ /* 0x190fe40000001209 */
[----:B------:R-:W-:Y:S01]  /*1100*/  SHF.R.U32.HI R7, RZ, R22, R9 ;  /* 0x00000016ff077219 */ /* 0x000fe20000011609 */
[----:B------:R-:W-:-:S04]  /*1110*/  IMAD.MOV.U32 R9, RZ, RZ, 0x1 ;  /* 0x00000001ff097424 */ /* 0x000fc800078e00ff */
[----:B------:R-:W4:Y:S01]  /*1120*/  LDC R28, c[0x0][0x648] ;  /* 0x00019200ff1c7b82 */ /* 0x000f220000000800 */
[-C--:B0-----:R-:W-:Y:S02]  /*1130*/  SHF.L.U32 R6, R11, R24.reuse, RZ ;  /* 0x000000180b067219 */ /* 0x081fe400000006ff */
[--C-:B------:R-:W-:Y:S02]  /*1140*/  SHF.R.U64 R22, R32, R24, R7.reuse ;  /* 0x0000001820167219 */ /* 0x100fe40000001207 */
[----:B------:R-:W-:Y:S02]  /*1150*/  LOP3.LUT R13, RZ, R6, RZ, 0x33, !PT ;  /* 0x00000006ff0d7212 */ /* 0x000fe400078e33ff */
[-C--:B------:R-:W-:Y:S01]  /*1160*/  SHF.R.U32.HI R7, RZ, R24.reuse, R7 ;  /* 0x00000018ff077219 */ /* 0x080fe20000011607 */
[----:B------:R-:W0:Y:S01]  /*1170*/  LDC R29, c[0x0][0x638] ;  /* 0x00018e00ff1d7b82 */ /* 0x000e220000000800 */
[----:B------:R-:W-:Y:S01]  /*1180*/  SHF.L.U32 R12, R9, R24, RZ ;  /* 0x00000018090c7219 */ /* 0x000fe200000006ff */
[----:B------:R-:W-:-:S06]  /*1190*/  IMAD.MOV.U32 R6, RZ, RZ, R22 ;  /* 0x000000ffff067224 */ /* 0x000fcc00078e0016 */
[----:B------:R-:W0:Y:S01]  /*11a0*/  LDC R30, c[0x0][0x610] ;  /* 0x00018400ff1e7b82 */ /* 0x000e220000000800 */
[----:B-1-3--:R-:W-:Y:S05]  /*11b0*/  @!P0 BRA `(.L_x_13) ;  /* 0x0000000000288947 */ /* 0x00afea0003800000 */
[----:B------:R-:W1:Y:S02]  /*11c0*/  LDC R11, c[0x0][0x64c] ;  /* 0x00019300ff0b7b82 */ /* 0x000e640000000800 */
[----:B-1----:R-:W-:-:S05]  /*11d0*/  IADD3 R11, P0, R22, R11, RZ ;  /* 0x0000000b160b7210 */ /* 0x002fca0007f1e0ff */
        /* <DEDUP_REMOVED lines=8> */
.L_x_13:
[----:B----4-:R-:W-:Y:S01]  /*1260*/  SHF.R.U64 R6, R6, R28, R7 ;  /* 0x0000001c06067219 */ /* 0x010fe20000001207 */
[----:B--2---:R-:W-:Y:S01]  /*1270*/  VIADD R7, R25, 0xffffffff ;  /* 0xffffffff19077836 */ /* 0x004fe20000000000 */
[----:B------:R-:W-:Y:S01]  /*1280*/  LOP3.LUT R13, R32, R13, RZ, 0xc0, !PT ;  /* 0x0000000d200d7212 */ /* 0x000fe200078ec0ff */
[----:B------:R-:W-:Y:S02]  /*1290*/  IMAD.MOV R15, RZ, RZ, -R15 ;  /* 0x000000ffff0f7224 */ /* 0x000fe400078e0a0f */
[----:B------:R-:W-:Y:S01]  /*12a0*/  IMAD.MOV R8, RZ, RZ, -R6 ;  /* 0x000000ffff087224 */ /* 0x000fe200078e0a06 */
[----:B------:R-:W-:Y:S01]  /*12b0*/  LOP3.LUT R7, R20, R7, RZ, 0xc0, !PT ;  /* 0x0000000714077212 */ /* 0x000fe200078ec0ff */
[----:B------:R-:W-:Y:S02]  /*12c0*/  IMAD R13, R12, R6, R13 ;  /* 0x000000060c0d7224 */ /* 0x000fe400078e020d */
[----:B------:R-:W-:Y:S02]  /*12d0*/  @P1 IMAD R2, R19, R15, R14 ;  /* 0x0000000f13021224 */ /* 0x000fe400078e020e */
[----:B0-----:R-:W-:-:S02]  /*12e0*/  IMAD R6, R8, R29, R22 ;  /* 0x0000001d08067224 */ /* 0x001fc400078e0216 */
[----:B------:R-:W-:Y:S02]  /*12f0*/  IMAD R2, R13, R30, R2 ;  /* 0x0000001e0d027224 */ /* 0x000fe400078e0202 */
[----:B------:R-:W-:Y:S02]  /*1300*/  IMAD R19, R6, R25, R7 ;  /* 0x0000001906137224 */ /* 0x000fe400078e0207 */
[----:B------:R-:W-:-:S03]  /*1310*/  IMAD.MOV.U32 R8, RZ, RZ, 0x1 ;  /* 0x00000001ff087424 */ /* 0x000fc600078e00ff */
[----:B------:R-:W-:Y:S02]  /*1320*/  SEL R22, R19, R2, !P1 ;  /* 0x0000000213167207 */ /* 0x000fe40004800000 */
[----:B------:R-:W-:Y:S01]  /*1330*/  SEL R19, R2, R19, !P1 ;  /* 0x0000001302137207 */ /* 0x000fe20004800000 */
[----:B------:R-:W-:-:S07]  /*1340*/  IMAD.MOV.U32 R2, RZ, RZ, R31 ;  /* 0x000000ffff027224 */ /* 0x000fce00078e001f */
.L_x_11:
[----:B------:R-:W-:Y:S05]  /*1350*/  @!P2 BRA `(.L_x_14) ;  /* 0x000000540010a947 */ /* 0x000fea0003800000 */
[----:B------:R-:W-:-:S13]  /*1360*/  ISETP.GT.U32.AND P0, PT, R33, 0x1, PT ;  /* 0x000000012100780c */ /* 0x000fda0003f04070 */
[----:B------:R-:W-:Y:S05]  /*1370*/  @P0 EXIT ;  /* 0x000000000000094d */ /* 0x000fea0003800000 */
.L_x_15:
[----:B------:R-:W-:-:S08]  /*1380*/  NOP ;  /* 0x0000000000007918 */ /* 0x000fd00000000000 */
[----:B------:R-:W1:Y:S02]  /*1390*/  USETMAXREG.TRY_ALLOC.CTAPOOL UP0, 0xe8 ;  /* 0x000000e8000079c8 */ /* 0x000e640008000600 */
[----:B-1----:R-:W-:-:S13]  /*13a0*/  PLOP3.LUT P0, PT, PT, PT, UP0, 0x80, 0x0 ;  /* 0x000000000000781c */ /* 0x002fda0003f0f008 */
[----:B------:R-:W-:Y:S05]  /*13b0*/  @!P0 BRA `(.L_x_15) ;  /* 0xfffffffc00f08947 */ /* 0x000fea000383ffff */
[----:B------:R-:W-:-:S13]  /*13c0*/  LOP3.LUT P0, RZ, R8, 0xff, RZ, 0xc0, !PT ;  /* 0x000000ff08ff7812 */ /* 0x000fda000780c0ff */
[----:B------:R-:W-:Y:S05]  /*13d0*/  @!P0 EXIT ;  /* 0x000000000000894d */ /* 0x000fea0003800000 */
[----:B------:R-:W1:Y:S01]  /*13e0*/  S2UR UR4, SR_CgaCtaId ;  /* 0x00000000000479c3 */ /* 0x000e620000008800 */
[----:B------:R-:W-:Y:S01]  /*13f0*/  VIADD R6, R5, 0xffffffff ;  /* 0xffffffff05067836 */ /* 0x000fe20000000000 */
[----:B------:R-:W-:Y:S01]  /*1400*/  SHF.R.S32.HI R0, RZ, 0x1f, R3 ;  /* 0x0000001fff007819 */ /* 0x000fe20000011403 */
[----:B------:R-:W-:Y:S01]  /*1410*/  UMOV UR41, 0x400 ;  /* 0x0000040000297882 */ /* 0x000fe20000000000 */
[----:B------:R-:W-:Y:S01]  /*1420*/  UISETP.LT.AND UP0, UPT, UR40, 0x1, UPT ;  /* 0x000000012800788c */ /* 0x000fe2000bf01270 */
[----:B------:R-:W-:Y:S01]  /*1430*/  LOP3.LUT R100, R16, 0x1, RZ, 0xfc, !PT ;  /* 0x0000000110647812 */ /* 0x000fe200078efcff */
[----:B------:R-:W-:Y:S01]  /*1440*/  ULDC UR6, c[0x0][0x284] ;  /* 0x0000a10000067ab9 */ /* 0x000fe20000000800 */
[----:B------:R-:W-:Y:S01]  /*1450*/  R2UR UR42, R6 ;  /* 0x00000000062a72ca */ /* 0x000fe200000e0000 */
[----:B------:R-:W-:Y:S01]  /*1460*/  USEL UR43, UR40, 0x1, UP0 ;  /* 0x00000001282b7887 */ /* 0x000fe20008000000 */
[CC--:B------:R-:W-:Y:S01]  /*1470*/  LEA.HI R4, R0.reuse, R3.reuse, RZ, 0x2 ;  /* 0x0000000300047211 */ /* 0x0c0fe200078f10ff */
[----:B------:R-:W-:Y:S01]  /*1480*/  USHF.L.U32 UR46, UR40, 0x1, URZ ;  /* 0x00000001282e7899 */ /* 0x000fe2000800063f */
[----:B------:R-:W-:Y:S01]  /*1490*/  LEA.HI R0, R0, R3, RZ, 0x5 ;  /* 0x0000000300007211 */ /* 0x000fe200078f28ff */
[----:B------:R-:W-:Y:S01]  /*14a0*/  UIADD3 UR43, -UR43, UR40, URZ ;  /* 0x000000282b2b7290 */ /* 0x000fe2000fffe13f */
[----:B------:R-:W-:-:S02]  /*14b0*/  SHF.R.S32.HI R90, RZ, 0x2, R4 ;  /* 0x00000002ff5a7819 */ /* 0x000fc40000011404 */
[----:B------:R-:W-:Y:S02]  /*14c0*/  SHF.R.S32.HI R5, RZ, 0x1f, R4 ;  /* 0x0000001fff057819 */ /* 0x000fe40000011404 */
[----:B------:R-:W-:Y:S02]  /*14d0*/  LOP3.LUT R92, R4, 0xfffffffc, RZ, 0xc0, !PT ;  /* 0xfffffffc045c7812 */ /* 0x000fe400078ec0ff */
[----:B------:R-:W-:Y:S01]  /*14e0*/  LEA.HI R5, R5, R90, RZ, 0x3 ;  /* 0x0000005a05057211 */ /* 0x000fe200078f18ff */
[----:B------:R-:W-:Y:S01]  /*14f0*/  USHF.L.U32 UR42, UR42, 0x3, URZ ;  /* 0x000000032a2a7899 */ /* 0x000fe2000800063f */
[----:B------:R-:W-:Y:S01]  /*1500*/  ISETP.NE.AND P0, PT, R6, RZ, PT ;  /* 0x000000ff0600720c */ /* 0x000fe20003f05270 */
[----:B------:R-:W-:Y:S01]  /*1510*/  IMAD.IADD R92, R3, 0x1, -R92 ;  /* 0x00000001035c7824 */ /* 0x000fe200078e0a5c */
[----:B------:R-:W-:Y:S01]  /*1520*/  LOP3.LUT R5, R5, 0xfffffff8, RZ, 0xc0, !PT ;  /* 0xfffffff805057812 */ /* 0x000fe200078ec0ff */
[----:B-1----:R-:W-:Y:S01]  /*1530*/  ULEA UR41, UR4, UR41, 0x18 ;  /* 0x0000002904297291 */ /* 0x002fe2000f8ec03f */
[----:B------:R-:W-:Y:S01]  /*1540*/  SEL R101, RZ, 0x1, P0 ;  /* 0x00000001ff657807 */ /* 0x000fe20000000000 */
[----:B------:R-:W-:-:S02]  /*1550*/  IMAD.U32 R94, RZ, RZ, UR42 ;  /* 0x0000002aff5e7e24 */ /* 0x000fc4000f8e00ff */
[----:B------:R-:W-:Y:S01]  /*1560*/  UIADD3 UR47, UR41, 0x130, URZ ;  /* 0x00000130292f7890 */ /* 0x000fe2000fffe03f */
[----:B------:R-:W-:Y:S01]  /*1570*/  IMAD.IADD R90, R90, 0x1, -R5 ;  /* 0x000000015a5a7824 */ /* 0x000fe200078e0a05 */
[----:B------:R-:W-:Y:S01]  /*1580*/  UIADD3 UR4, UR41, 0x200, URZ ;  /* 0x0000020029047890 */ /* 0x000fe2000fffe03f */
[----:B------:R-:W-:Y:S01]  /*1590*/  SHF.R.S32.HI R5, RZ, 0x5, R0 ;  /* 0x00000005ff057819 */ /* 0x000fe20000011400 */
[----:B------:R-:W-:Y:S01]  /*15a0*/  UIADD3 UR5, UR41, 0x12200, URZ ;  /* 0x0001220029057890 */ /* 0x000fe2000fffe03f */
[C---:B------:R-:W-:Y:S01]  /*15b0*/  LOP3.LUT R96, R94.reuse, 0x8, RZ, 0xc0, !PT ;  /* 0x000000085e607812 */ /* 0x040fe200078ec0ff */
[----:B------:R-:W-:Y:S01]  /*15c0*/  USHF.R.U32.HI UR4, URZ, 0x4, UR4 ;  /* 0x000000043f047899 */ /* 0x000fe20008011604 */
[--C-:B------:R-:W-:Y:S01]  /*15d0*/  SHF.R.S32.HI R91, RZ, 0x1f, R90.reuse ;  /* 0x0000001fff5b7819 */ /* 0x100fe2000001145a */
[----:B------:R-:W-:Y:S01]  /*15e0*/  USHF.R.U32.HI UR5, URZ, 0x4, UR5 ;  /* 0x000000043f057899 */ /* 0x000fe20008011605 */
[C-C-:B------:R-:W-:Y:S01]  /*15f0*/  IMAD R97, R5.reuse, -0x10, -R90.reuse ;  /* 0xfffffff005617824 */ /* 0x140fe200078e0a5a */
[----:B------:R-:W-:Y:S01]  /*1600*/  ULOP3.LUT UR4, UR4, 0x3fff, URZ, 0xc0, !UPT ;  /* 0x00003fff04047892 */ /* 0x000fe2000f8ec03f */
[----:B------:R-:W-:Y:S01]  /*1610*/  IMAD.U32 R93, RZ, RZ, UR47 ;  /* 0x0000002fff5d7e24 */ /* 0x000fe2000f8e00ff */
[----:B------:R-:W-:Y:S01]  /*1620*/  ULOP3.LUT UR5, UR5, 0x3fff, URZ, 0xc0, !UPT ;  /* 0x00003fff05057892 */ /* 0x000fe2000f8ec03f */
[----:B------:R-:W-:Y:S01]  /*1630*/  IMAD.WIDE R90, R5, 0x10, R90 ;  /* 0x00000010055a7825 */ /* 0x000fe200078e025a */
[----:B------:R-:W-:Y:S01]  /*1640*/  LOP3.LUT R94, R94, 0x8, RZ, 0xc, !PT ;  /* 0x000000085e5e7812 */ /* 0x000fe200078e0cff */
[----:B------:R-:W-:Y:S01]  /*1650*/  ULOP3.LUT UR44, UR4, 0x10000, URZ, 0xfc, !UPT ;  /* 0x00010000042c7892 */ /* 0x000fe2000f8efc3f */
[----:B------:R-:W-:Y:S01]  /*1660*/  LOP3.LUT R96, R96, 0x18, RZ, 0x3c, !PT ;  /* 0x0000001860607812 */ /* 0x000fe200078e3cff */
[----:B------:R-:W-:Y:S01]  /*1670*/  VIADD R95, R93, UR42 ;  /* 0x0000002a5d5f7c36 */ /* 0x000fe20008000000 */
[----:B------:R-:W-:Y:S01]  /*1680*/  ULOP3.LUT UR45, UR5, 0x10000, URZ, 0xfc, !UPT ;  /* 0x00010000052d7892 */ /* 0x000fe2000f8efc3f */
[----:B------:R-:W-:-:S11]  /*1690*/  VIADD R97, R97, UR6 ;  /* 0x0000000661617c36 */ /* 0x000fd60008000000 */
.L_x_163:
[----:B------:R-:W-:Y:S01]  /*16a0*/  SHF.L.U32 R0, R101, 0x1f, RZ ;  /* 0x0000001f65007819 */ /* 0x000fe200000006ff */
[----:B------:R-:W-:Y:S02]  /*16b0*/  ULDC UR4, c[0x0][0x28c] ;  /* 0x0000a30000047ab9 */ /* 0x000fe40000000800 */
[----:B------:R-:W-:Y:S01]  /*16c0*/  ISETP.LT.AND P1, PT, RZ, UR4, PT ;  /* 0x00000004ff007c0c */ /* 0x000fe2000bf21270 */
[----:B------:R-:W1:Y:S02]  /*16d0*/  SYNCS.PHASECHK.TRANS64.TRYWAIT P0, [R93+UR42], R0 ;  /* 0x000000005d0075a7 */ /* 0x000e64000800016a */
[----:B-1-34-:R-:W-:Y:S10]  /*16e0*/  @!P0 BRA `(.L_x_16) ;  /* 0x00000068001c8947 */ /* 0x01aff40003800000 */
.L_x_199:
[----:B------:R-:W-:Y:S05]  /*16f0*/  @P1 BRA `(.L_x_17) ;  /* 0x0000000000401947 */ /* 0x000fea0003800000 */
[----:B-1----:R-:W-:Y:S01]  /*1700*/  MOV R0, 0x0 ;  /* 0x0000000000007802 */ /* 0x002fe20000000f00 */
[----:B------:R-:W-:Y:S01]  /*1710*/  ULDC.64 UR4, c[0x4][0x68] ;  /* 0x01001a0000047ab9 */ /* 0x000fe20000000a00 */
[----:B------:R-:W-:Y:S01]  /*1720*/  ULDC.64 UR6, c[0x4][0x8] ;  /* 0x0100020000067ab9 */ /* 0x000fe20000000a00 */
[----:B------:R-:W-:Y:S01]  /*1730*/  IMAD.U32 R4, RZ, RZ, UR4 ;  /* 0x00000004ff047e24 */ /* 0x000fe2000f8e00ff */
[----:B------:R1:W2:Y:S01]  /*1740*/  LDC.64 R14, c[0x4][R0] ;  /* 0x01000000000e7b82 */ /* 0x0002a20000000a00 */
[----:B------:R-:W-:Y:S01]  /*1750*/  IMAD.U32 R5, RZ, RZ, UR5 ;  /* 0x00000005ff057e24 */ /* 0x000fe2000f8e00ff */
[----:B------:R-:W-:Y:S01]  /*1760*/  ULDC.64 UR4, c[0x4][0x70] ;  /* 0x01001c0000047ab9 */ /* 0x000fe20000000a00 */
[----:B------:R-:W-:Y:S02]  /*1770*/  IMAD.U32 R10, RZ, RZ, UR6 ;  /* 0x00000006ff0a7e24 */ /* 0x000fe4000f8e00ff */
[----:B------:R-:W-:Y:S02]  /*1780*/  IMAD.U32 R6, RZ, RZ, UR4 ;  /* 0x00000004ff067e24 */ /* 0x000fe4000f8e00ff */
[----:B------:R-:W-:-:S02]  /*1790*/  IMAD.U32 R7, RZ, RZ, UR5 ;  /* 0x00000005ff077e24 */ /* 0x000fc4000f8e00ff */
[----:B------:R-:W-:Y:S02]  /*17a0*/  IMAD.U32 R11, RZ, RZ, UR7 ;  /* 0x00000007ff0b7e24 */ /* 0x000fe4000f8e00ff */
[----:B------:R-:W-:Y:S02]  /*17b0*/  IMAD.MOV.U32 R8, RZ, RZ, 0x1e1 ;  /* 0x000001e1ff087424 */ /* 0x000fe400078e00ff */
[----:B0-----:R-:W-:Y:S02]  /*17c0*/  IMAD.MOV.U32 R12, RZ, RZ, 0x1 ;  /* 0x00000001ff0c7424 */ /* 0x001fe400078e00ff */
[----:B-1----:R-:W-:-:S07]  /*17d0*/  IMAD.MOV.U32 R13, RZ, RZ, RZ ;  /* 0x000000ffff0d7224 */ /* 0x002fce00078e00ff */
[----:B------:R-:W-:-:S07]  /*17e0*/  LEPC R20, `(.L_x_17) ;  /* 0x000000001014794e */ /* 0x000fce0000000000 */
[----:B--2--5:R-:W-:Y:S05]  /*17f0*/  CALL.ABS.NOINC R14 ;  /* 0x000000000e007343 */ /* 0x024fea0003c00000 */
.L_x_17:
[----:B------:R-:W-:-:S13]  /*1800*/  ISETP.NE.AND P0, PT, R100, 0x3, PT ;  /* 0x000000036400780c */ /* 0x000fda0003f05270 */
[----:B------:R-:W-:Y:S05]  /*1810*/  @!P0 BRA `(.L_x_18) ;  /* 0x0000000000048947 */ /* 0x000fea0003800000 */
[----:B------:R-:W-:Y:S01]  /*1820*/  BPT.TRAP 0x1 ;  /* 0x000000040000795c */ /* 0x000fe20000300000 */
.L_x_18:
[----:B------:R-:W-:Y:S02]  /*1830*/  IMAD.U32 R3, RZ, RZ, UR38 ;  /* 0x00000026ff037e24 */ /* 0x000fe4000f8e00ff */
[----:B-1----:R-:W-:-:S03]  /*1840*/  IMAD.U32 R0, RZ, RZ, UR39 ;  /* 0x00000027ff007e24 */ /* 0x002fc6000f8e00ff */
[----:B------:R-:W-:Y:S02]  /*1850*/  LEA R3, R3, UR41, 0x3 ;  /* 0x0000002903037c11 */ /* 0x000fe4000f8e18ff */
[----:B------:R-:W-:-:S04]  /*1860*/  SHF.L.U32 R0, R0, 0x1f, RZ ;  /* 0x0000001f00007819 */ /* 0x000fc800000006ff */
[----:B------:R1:W2:Y:S01]  /*1870*/  SYNCS.PHASECHK.TRANS64.TRYWAIT P1, [R3+URZ], R0 ;  /* 0x00000000030075a7 */ /* 0x0002a2000802017f */
[----:B------:R-:W-:Y:S05]  /*1880*/  @!P0 BRA `(.L_x_19) ;  /* 0x0000000000048947 */ /* 0x000fea0003800000 */
[----:B------:R-:W-:Y:S01]  /*1890*/  BPT.TRAP 0x1 ;  /* 0x000000040000795c */ /* 0x000fe20000300000 */
.L_x_19:
[----:B--2---:R-:W-:Y:S05]  /*18a0*/  @P1 BRA `(.L_x_20) ;  /* 0x0000000000081947 */ /* 0x004fea0003800000 */
[----:B------:R-:W2:Y:S02]  /*18b0*/  SYNCS.PHASECHK.TRANS64.TRYWAIT P1, [R3+URZ], R0 ;  /* 0x00000000030075a7 */ /* 0x000ea4000802017f */
[----:B--2---:R-:W-:Y:S05]  /*18c0*/  @!P1 BRA `(.L_x_21) ;  /* 0x0000006400b89947 */ /* 0x004fea0003800000 */
.L_x_20:
[----:B------:R-:W-:Y:S05]  /*18d0*/  WARPSYNC.ALL ;  /* 0x0000000000007948 */ /* 0x000fea0003800000 */
[----:B------:R-:W-:Y:S01]  /*18e0*/  ULEA UR4, UR38, UR44, 0x8 ;  /* 0x0000002c26047291 */ /* 0x000fe2000f8e403f */
[----:B------:R-:W-:Y:S01]  /*18f0*/  WARPGROUP.ARRIVE ;  /* 0x00000000000079c5 */ /* 0x000fe20000000000 */
[----:B------:R-:W-:Y:S01]  /*1900*/  ULEA UR6, UR38, UR45, 0x9 ;  /* 0x0000002d26067291 */ /* 0x000fe2000f8e483f */
[----:B-12---:R-:W-:Y:S01]  /*1910*/  IMAD.U32 R0, RZ, RZ, UR43 ;  /* 0x0000002bff007e24 */ /* 0x006fe2000f8e00ff */
[----:B------:R-:W-:Y:S01]  /*1920*/  UMOV UR5, 0x80000020 ;  /* 0x8000002000057882 */ /* 0x000fe20000000000 */
[----:B------:R-:W-:-:S03]  /*1930*/  UMOV UR7, 0x80000020 ;  /* 0x8000002000077882 */ /* 0x000fc60000000000 */
[----:B------:R-:W-:-:S03]  /*1940*/  ISETP.GE.AND P1, PT, R0, 0x1, PT ;  /* 0x000000010000780c */ /* 0x000fc60003f26270 */
[----:B------:R-:W-:Y:S01]  /*1950*/  HGMMA.64x128x16.F32.BF16 R24, gdesc[UR4], RZ, !UPT, gsb0 ;  /* 0x01e00000041879f0 */ /* 0x000fe2000c0018ff */
[----:B------:R-:W-:Y:S02]  /*1960*/  UIADD3 UR4, UR4, 0x2, URZ ;  /* 0x0000000204047890 */ /* 0x000fe4000fffe03f */
[----:B------:R-:W-:Y:S01]  /*1970*/  UIADD3 UR6, UR6, 0x2, URZ ;  /* 0x0000000206067890 */ /* 0x000fe2000fffe03f */
[----:B------:R-:W-:Y:S01]  /*1980*/  UMOV UR5, 0x80000020 ;  /* 0x8000002000057882 */ /* 0x000fe20000000000 */
[----:B------:R-:W-:Y:S01]  /*1990*/  UMOV UR7, 0x80000020 ;  /* 0x8000002000077882 */ /* 0x000fe20000000000 */
[----:B------:R-:W-:Y:S02]  /*19a0*/  WARPGROUP.DEPBAR.LE gsb0, 0x0 ;  /* 0x00008000000079c5 */ /* 0x000fe40000010000 */
[----:B------:R-:W-:-:S06]  /*19b0*/  WARPGROUP.ARRIVE ;  /* 0x00000000000079c5 */ /* 0x000fcc0000000000 */
[----:B------:R-:W-:Y:S03]  /*19c0*/  HGMMA.64x128x16.F32.BF16 R24, gdesc[UR4], R24, gsb0 ;  /* 0x01e00000041879f0 */ /* 0x000fe60008001818 */
[----:B------:R-:W-:Y:S02]  /*19d0*/  WARPGROUP.DEPBAR.LE gsb0, 0x0 ;  /* 0x00008000000079c5 */ /* 0x000fe40000010000 */
[----:B------:R-:W-:Y:S05]  /*19e0*/  @!P1 BRA `(.L_x_22) ;  /* 0x0000000000d09947 */ /* 0x000fea0003800000 */
[----:B------:R-:W-:Y:S01]  /*19f0*/  UIADD3 UR4, UR38, 0x1, URZ ;  /* 0x0000000126047890 */ /* 0x000fe2000fffe03f */
[----:B------:R-:W-:Y:S01]  /*1a00*/  IMAD.U32 R0, RZ, RZ, UR43 ;  /* 0x0000002bff007e24 */ /* 0x000fe2000f8e00ff */
[----:B------:R-:W-:Y:S02]  /*1a10*/  UMOV UR9, UR38 ;  /* 0x0000002600097c82 */ /* 0x000fe40008000000 */
[----:B------:R-:W-:-:S04]  /*1a20*/  UISETP.NE.AND UP0, UPT, UR4, 0x12, UPT ;  /* 0x000000120400788c */ /* 0x000fc8000bf05270 */
[----:B------:R-:W-:Y:S02]  /*1a30*/  USEL UR5, URZ, 0x1, UP0 ;  /* 0x000000013f057887 */ /* 0x000fe40008000000 */
[----:B------:R-:W-:Y:S02]  /*1a40*/  USEL UR8, UR4, URZ, UP0 ;  /* 0x0000003f04087287 */ /* 0x000fe40008000000 */
[----:B------:R-:W-:-:S06]  /*1a50*/  ULOP3.LUT UR5, UR39, UR5, URZ, 0x3c, !UPT ;  /* 0x0000000527057292 */ /* 0x000fcc000f8e3c3f */
[----:B------:R-:W-:-:S07]  /*1a60*/  IMAD.U32 R5, RZ, RZ, UR5 ;  /* 0x00000005ff057e24 */ /* 0x000fce000f8e00ff */
.L_x_29:
[----:B-12---:R-:W-:Y:S05]  /*1a70*/  @!P0 BRA `(.L_x_23) ;  /* 0x0000000000048947 */ /* 0x006fea0003800000 */
[----:B------:R-:W-:Y:S01]  /*1a80*/  BPT.TRAP 0x1 ;  /* 0x000000040000795c */ /* 0x000fe20000300000 */
.L_x_23:
[----:B------:R-:W-:Y:S01]  /*1a90*/  ULEA UR4, UR8, UR41, 0x3 ;  /* 0x0000002908047291 */ /* 0x000fe2000f8e183f */
[----:B------:R-:W-:-:S08]  /*1aa0*/  SHF.L.U32 R3, R5, 0x1f, RZ ;  /* 0x0000001f05037819 */ /* 0x000fd000000006ff */
[----:B------:R1:W2:Y:S01]  /*1ab0*/  SYNCS.PHASECHK.TRANS64.TRYWAIT P1, [UR4], R3 ;  /* 0x00000003ff0075a7 */ /* 0x0002a20008020144 */
[----:B------:R-:W-:Y:S05]  /*1ac0*/  @!P0 BRA `(.L_x_24) ;  /* 0x0000000000048947 */ /* 0x000fea0003800000 */
[----:B------:R-:W-:Y:S01]  /*1ad0*/  BPT.TRAP 0x1 ;  /* 0x000000040000795c */ /* 0x000fe20000300000 */
.L_x_24:
[----:B--2---:R-:W-:Y:S05]  /*1ae0*/  @P1 BRA `(.L_x_25) ;  /* 0x0000000000081947 */ /* 0x004fea0003800000 */
[----:B------:R-:W2:Y:S02]  /*1af0*/  SYNCS.PHASECHK.TRANS64.TRYWAIT P1, [UR4], R3 ;  /* 0x00000003ff0075a7 */ /* 0x000ea40008020144 */
[----:B--2---:R-:W-:Y:S05]  /*1b00*/  @!P1 BRA `(.L_x_26) ;  /* 0x00000064003c9947 */ /* 0x004fea0003800000 */
.L_x_25:
[----:B------:R-:W-:Y:S01]  /*1b10*/  ULEA UR4, UR8, UR44, 0x8 ;  /* 0x0000002c08047291 */ /* 0x000fe2000f8e403f */
[----:B------:R-:W-:Y:S01]  /*1b20*/  WARPGROUP.ARRIVE ;  /* 0x00000000000079c5 */ /* 0x000fe20000000000 */
[----:B------:R-:W-:Y:S01]  /*1b30*/  ULEA UR6, UR8, UR45, 0x9 ;  /* 0x0000002d08067291 */ /* 0x000fe2000f8e483f */
[----:B------:R-:W-:Y:S01]  /*1b40*/  UMOV UR5, 0x80000020 ;  /* 0x8000002000057882 */ /* 0x000fe20000000000 */
[----:B------:R-:W-:-:S07]  /*1b50*/  UMOV UR7, 0x80000020 ;  /* 0x8000002000077882 */ /* 0x000fce0000000000 */
[----:B------:R-:W-:Y:S01]  /*1b60*/  HGMMA.64x128x16.F32.BF16 R24, gdesc[UR4], R24, gsb0 ;  /* 0x01e00000041879f0 */ /* 0x000fe20008001818 */
        /* <DEDUP_REMOVED lines=9> */
[----:B------:R-:W-:Y:S01]  /*1c00*/  BPT.TRAP 0x1 ;  /* 0x000000040000795c */ /* 0x000fe20000300000 */
.L_x_27:
[----:B------:R-:W-:Y:S01]  /*1c10*/  ULEA UR4, UR9, UR41, 0x3 ;  /* 0x0000002909047291 */ /* 0x000fe2000f8e183f */
[----:B------:R-:W-:-:S03]  /*1c20*/  ISETP.GT.U32.AND P1, PT, R16, 0x1, PT ;  /* 0x000000011000780c */ /* 0x000fc60003f24070 */
[----:B------:R-:W-:-:S04]  /*1c30*/  UIADD3 UR4, UR4, 0x90, URZ ;  /* 0x0000009004047890 */ /* 0x000fc8000fffe03f */
[----:B------:R-:W-:-:S09]  /*1c40*/  UPRMT UR4, URZ, 0x654, UR4 ;  /* 0x000006543f047896 */ /* 0x000fd20008000004 */
[----:B------:R-:W-:Y:S01]  /*1c50*/  SYNCS.ARRIVE.TRANS64.RED.A1T0 RZ, [UR4], RZ ;  /* 0x000000ffffff79a7 */ /* 0x000fe20008100404 */
[----:B------:R-:W-:Y:S05]  /*1c60*/  @P1 BRA `(.L_x_28) ;  /* 0x0000000000041947 */ /* 0x000fea0003800000 */
[----:B------:R-:W-:Y:S01]  /*1c70*/  BPT.TRAP 0x1 ;  /* 0x000000040000795c */ /* 0x000fe20000300000 */
.L_x_28:
[----:B------:R-:W-:Y:S01]  /*1c80*/  UIADD3 UR8, UR8, 0x1, URZ ;  /* 0x0000000108087890 */ /* 0x000fe2000fffe03f */
[C---:B------:R-:W-:Y:S01]  /*1c90*/  ISETP.GT.AND P1, PT, R0.reuse, 0x1, PT ;  /* 0x000000010000780c */ /* 0x040fe20003f24270 */
[----:B------:R-:W-:Y:S01]  /*1ca0*/  UIADD3 UR9, UR9, 0x1, URZ ;  /* 0x0000000109097890 */ /* 0x000fe2000fffe03f */
[----:B------:R-:W-:Y:S01]  /*1cb0*/  VIADD R0, R0, 0xffffffff ;  /* 0xffffffff00007836 */ /* 0x000fe20000000000 */
[----:B------:R-:W-:Y:S02]  /*1cc0*/  UISETP.NE.AND UP0, UPT, UR8, 0x12, UPT ;  /* 0x000000120800788c */ /* 0x000fe4000bf05270 */
[----:B------:R-:W-:Y:S02]  /*1cd0*/  UISETP.NE.AND UP1, UPT, UR9, 0x12, UPT ;  /* 0x000000120900788c */ /* 0x000fe4000bf25270 */
[----:B------:R-:W-:Y:S02]  /*1ce0*/  USEL UR4, URZ, 0x1, UP0 ;  /* 0x000000013f047887 */ /* 0x000fe40008000000 */
[----:B------:R-:W-:-:S02]  /*1cf0*/  USEL UR8, UR8, URZ, UP0 ;  /* 0x0000003f08087287 */ /* 0x000fc40008000000 */
[----:B------:R-:W-:Y:S02]  /*1d00*/  USEL UR9, UR9, URZ, UP1 ;  /* 0x0000003f09097287 */ /* 0x000fe40008800000 */
[----:B------:R-:W-:Y:S01]  /*1d10*/  LOP3.LUT R5, R5, UR4, RZ, 0x3c, !PT ;  /* 0x0000000405057c12 */ /* 0x000fe2000f8e3cff */
[----:B------:R-:W-:Y:S09]  /*1d20*/  @P1 BRA `(.L_x_29) ;  /* 0xfffffffc00501947 */ /* 0x000ff2000383ffff */
.L_x_22:
[----:B------:R-:W3:Y:S01]  /*1d30*/  LDC R0, c[0x0][0x28c] ;  /* 0x0000a300ff007b82 */ /* 0x000ee20000000800 */
[----:B------:R4:W-:Y:S01]  /*1d40*/  SYNCS.ARRIVE.TRANS64.A1T0 RZ, [R94+UR47], RZ ;  /* 0x000000ff5eff79a7 */ /* 0x0009e2000810002f */
[----:B---3--:R-:W-:-:S13]  /*1d50*/  ISETP.GE.AND P1, PT, R0, 0x1, PT ;  /* 0x000000010000780c */ /* 0x008fda0003f26270 */
[----:B----4-:R-:W-:Y:S05]  /*1d60*/  @!P1 BRA `(.L_x_30) ;  /* 0x0000000000349947 */ /* 0x010fea0003800000 */
[----:B------:R-:W-:Y:S05]  /*1d70*/  @!P0 BRA `(.L_x_31) ;  /* 0x0000000000048947 */ /* 0x000fea0003800000 */
[----:B------:R-:W-:Y:S01]  /*1d80*/  BPT.TRAP 0x1 ;  /* 0x000000040000795c */ /* 0x000fe20000300000 */
.L_x_31:
[----:B------:R-:W-:Y:S01]  /*1d90*/  UIADD3 UR6, UR43, UR38, URZ ;  /* 0x000000262b067290 */ /* 0x000fe2000fffe03f */
[----:B------:R-:W-:-:S03]  /*1da0*/  ISETP.GT.U32.AND P0, PT, R16, 0x1, PT ;  /* 0x000000011000780c */ /* 0x000fc60003f04070 */
[----:B------:R-:W-:-:S04]  /*1db0*/  UIMAD.WIDE.U32 UR4, UR6, 0x38e38e39, URZ ;  /* 0x38e38e39060478a5 */ /* 0x000fc8000f8e003f */
[----:B------:R-:W-:-:S04]  /*1dc0*/  USHF.R.U32.HI UR4, URZ, 0x2, UR5 ;  /* 0x000000023f047899 */ /* 0x000fc80008011605 */
[----:B------:R-:W-:-:S04]  /*1dd0*/  UIMAD UR6, UR4, -0x12, UR6 ;  /* 0xffffffee040678a4 */ /* 0x000fc8000f8e0206 */
[----:B------:R-:W-:-:S04]  /*1de0*/  ULEA UR6, UR6, UR41, 0x3 ;  /* 0x0000002906067291 */ /* 0x000fc8000f8e183f */
[----:B------:R-:W-:-:S04]  /*1df0*/  UIADD3 UR6, UR6, 0x90, URZ ;  /* 0x0000009006067890 */ /* 0x000fc8000fffe03f */
[----:B------:R-:W-:-:S09]  /*1e00*/  UPRMT UR6, URZ, 0x654, UR6 ;  /* 0x000006543f067896 */ /* 0x000fd20008000006 */
[----:B------:R-:W-:Y:S01]  /*1e10*/  SYNCS.ARRIVE.TRANS64.RED.A1T0 RZ, [UR6], RZ ;  /* 0x000000ffffff79a7 */ /* 0x000fe20008100406 */
[----:B------:R-:W-:Y:S05]  /*1e20*/  @P0 BRA `(.L_x_30) ;  /* 0x0000000000040947 */ /* 0x000fea0003800000 */
[----:B------:R-:W-:Y:S01]  /*1e30*/  BPT.TRAP 0x1 ;  /* 0x000000040000795c */ /* 0x000fe20000300000 */
.L_x_30:
[----:B------:R-:W-:Y:S01]  /*1e40*/  SHF.L.U32 R0, R101, 0x1f, RZ ;  /* 0x0000001f65007819 */ /* 0x000fe200000006ff */
[----:B------:R-:W-:Y:S01]  /*1e50*/  UIADD3 UR38, UR46, UR38, URZ ;  /* 0x000000262e267290 */ /* 0x000fe2000fffe03f */
[----:B------:R-:W3:Y:S01]  /*1e60*/  LDC R9, c[0x0][0x288] ;  /* 0x0000a200ff097b82 */ /* 0x000ee20000000800 */
[----:B------:R-:W-:Y:S01]  /*1e70*/  UISETP.GE.U32.AND UP1, UPT, UR46, 0x12, UPT ;  /* 0x000000122e00788c */ /* 0x000fe2000bf26070 */
[----:B------:R-:W-:Y:S01]  /*1e80*/  IMAD.SHL.U32 R10, R92, 0x2, RZ ;  /* 0x000000025c0a7824 */ /* 0x000fe200078e00ff */
[----:B------:R-:W-:Y:S02]  /*1e90*/  UISETP.GT.U32.AND UP0, UPT, UR38, 0x11, UPT ;  /* 0x000000112600788c */ /* 0x000fe4000bf04070 */
[----:B------:R-:W-:Y:S02]  /*1ea0*/  UIMAD.WIDE.U32 UR4, UR38, 0x38e38e39, URZ ;  /* 0x38e38e39260478a5 */ /* 0x000fe4000f8e003f */
[----:B------:R-:W-:Y:S01]  /*1eb0*/  UISETP.LT.U32.AND UP0, UPT, UR46, 0x12, UP0 ;  /* 0x000000122e00788c */ /* 0x000fe20008701070 */
[----:B------:R-:W4:Y:S01]  /*1ec0*/  SYNCS.PHASECHK.TRANS64.TRYWAIT P0, [R93+UR42+0x10], R0 ;  /* 0x000010005d0075a7 */ /* 0x000f22000800016a */
[----:B------:R-:W-:Y:S01]  /*1ed0*/  USHF.R.U32.HI UR4, URZ, 0x2, UR5 ;  /* 0x000000023f047899 */ /* 0x000fe20008011605 */
[----:B------:R-:W-:Y:S01]  /*1ee0*/  SHF.R.S32.HI R11, RZ, 0x1f, R10 ;  /* 0x0000001fff0b7819 */ /* 0x000fe2000001140a */
[----:B------:R-:W-:-:S02]  /*1ef0*/  USEL UR6, URZ, 0x1, !UP0 ;  /* 0x000000013f067887 */ /* 0x000fc4000c000000 */
[----:B------:R-:W-:Y:S02]  /*1f00*/  UIMAD UR38, UR4, -0x12, UR38 ;  /* 0xffffffee042678a4 */ /* 0x000fe4000f8e0226 */
[----:B------:R-:W-:-:S04]  /*1f10*/  ULOP3.LUT UR39, UR39, UR6, URZ, 0x3c, !UPT ;  /* 0x0000000627277292 */ /* 0x000fc8000f8e3c3f */
[----:B------:R-:W-:Y:S01]  /*1f20*/  @UP1 ULOP3.LUT UR39, UR39, 0x1, UR4, 0x78, !UPT ;  /* 0x0000000127271892 */ /* 0x000fe2000f8e7804 */
[----:B---34-:R-:W-:Y:S11]  /*1f30*/  @!P0 BRA `(.L_x_32) ;  /* 0x0000006000488947 */ /* 0x018ff60003800000 */
.L_x_200:
[----:B---3--:R-:W-:Y:S01]  /*1f40*/  IMAD.SHL.U32 R0, R19, 0x40, RZ ;  /* 0x0000004013007824 */ /* 0x008fe200078e00ff */
[----:B------:R-:W-:Y:S01]  /*1f50*/  ULDC UR6, c[0x0][0x284] ;  /* 0x0000a10000067ab9 */ /* 0x000fe20000000800 */
[----:B------:R-:W-:Y:S01]  /*1f60*/  IMAD.SHL.U32 R20, R22, 0x80, RZ ;  /* 0x0000008016147824 */ /* 0x000fe200078e00ff */
[----:B0-----:R-:W-:Y:S01]  /*1f70*/  SHF.R.S32.HI R13, RZ, 0x1f, R2 ;  /* 0x0000001fff0d7819 */ /* 0x001fe20000011402 */
[----:B------:R-:W-:Y:S01]  /*1f80*/  ULDC.64 UR4, c[0x0][0x5d0] ;  /* 0x0001740000047ab9 */ /* 0x000fe20000000a00 */
[----:B------:R-:W-:Y:S01]  /*1f90*/  ISETP.GE.AND P0, PT, R0, UR6, PT ;  /* 0x0000000600007c0c */ /* 0x000fe2000bf06270 */
[----:B--2---:R-:W-:Y:S01]  /*1fa0*/  IMAD.WIDE.U32 R4, R2, UR4, R10 ;  /* 0x0000000402047c25 */ /* 0x004fe2000f8e000a */
[----:B------:R-:W-:Y:S02]  /*1fb0*/  SHF.R.S32.HI R21, RZ, 0x1f, R20 ;  /* 0x0000001fff157819 */ /* 0x000fe40000011414 */
[C---:B------:R-:W-:Y:S01]  /*1fc0*/  ISETP.GE.OR P0, PT, R20.reuse, R9, P0 ;  /* 0x000000091400720c */ /* 0x040fe20000706670 */
[----:B-1----:R-:W-:Y:S01]  /*1fd0*/  IMAD R3, R13, UR4, RZ ;  /* 0x000000040d037c24 */ /* 0x002fe2000f8e02ff */
[----:B------:R-:W-:-:S03]  /*1fe0*/  IADD3 R4, P1, R20, R4, RZ ;  /* 0x0000000414047210 */ /* 0x000fc60007f3e0ff */
[----:B------:R-:W-:-:S05]  /*1ff0*/  IMAD R3, R2, UR5, R3 ;  /* 0x0000000502037c24 */ /* 0x000fca000f8e0203 */
[----:B------:R-:W-:-:S03]  /*2000*/  IADD3.X R5, R21, R5, R3, P1, !PT ;  /* 0x0000000515057210 */ /* 0x000fc60000ffe403 */
[----:B------:R-:W-:Y:S05]  /*2010*/  @P0 BRA `(.L_x_33) ;  /* 0x0000004000300947 */ /* 0x000fea0003800000 */
[----:B------:R-:W0:Y:S01]  /*2020*/  LDC.64 R6, c[0x0][0x5c8] ;  /* 0x00017200ff067b82 */ /* 0x000e220000000a00 */
[----:B-----5:R-:W-:Y:S01]  /*2030*/  FSETP.NEU.AND P0, PT, R89, RZ, PT ;  /* 0x000000ff5900720b */ /* 0x020fe20003f0d000 */
[----:B------:R-:W-:Y:S01]  /*2040*/  IMAD R3, R92, -0x2, R9 ;  /* 0xfffffffe5c037824 */ /* 0x000fe200078e0209 */
[----:B------:R-:W-:Y:S01]  /*2050*/  BSSY B0, `(.L_x_33) ;  /* 0x0000408000007945 */ /* 0x000fe20003800000 */
[----:B------:R-:W-:-:S04]  /*2060*/  IMAD.WIDE R102, R19, 0x40, R90 ;  /* 0x0000004013667825 */ /* 0x000fc800078e025a */
[----:B------:R-:W-:Y:S02]  /*2070*/  IMAD.IADD R3, R3, 0x1, -R20 ;  /* 0x0000000103037824 */ /* 0x000fe400078e0a14 */
[----:B------:R-:W-:-:S03]  /*2080*/  IMAD.IADD R0, R97, 0x1, -R0 ;  /* 0x0000000161007824 */ /* 0x000fc600078e0a00 */
[----:B------:R-:W-:-:S04]  /*2090*/  ISETP.GT.AND P2, PT, R3, RZ, PT ;  /* 0x000000ff0300720c */ /* 0x000fc80003f44270 */
[----:B------:R-:W-:Y:S01]  /*20a0*/  ISETP.GT.AND P1, PT, R0, RZ, P2 ;  /* 0x000000ff0000720c */ /* 0x000fe20001724270 */
[-C--:B0-----:R-:W-:Y:S02]  /*20b0*/  IMAD R8, R103, R6.reuse, RZ ;  /* 0x0000000667087224 */ /* 0x081fe400078e02ff */
[----:B------:R-:W-:-:S04]  /*20c0*/  IMAD.WIDE.U32 R104, R102, R6, R4 ;  /* 0x0000000666687225 */ /* 0x000fc800078e0004 */
[----:B------:R-:W-:-:S04]  /*20d0*/  IMAD R5, R102, R7, R8 ;  /* 0x0000000766057224 */ /* 0x000fc800078e0208 */
[----:B------:R-:W-:Y:S01]  /*20e0*/  IMAD.IADD R9, R105, 0x1, R5 ;  /* 0x0000000169097824 */ /* 0x000fe200078e0205 */
[----:B------:R-:W-:Y:S06]  /*20f0*/  @!P0 BRA `(.L_x_34) ;  /* 0x0000002c00248947 */ /* 0x000fec0003800000 */
[----:B------:R-:W0:Y:S01]  /*2100*/  LDC.64 R106, c[0x0][0x5b8] ;  /* 0x00016e00ff6a7b82 */ /* 0x000e220000000a00 */
[----:B------:R-:W-:-:S07]  /*2110*/  ULDC.64 UR4, c[0x0][0x5c0] ;  /* 0x0001700000047ab9 */ /* 0x000fce0000000a00 */
[----:B------:R-:W1:Y:S08]  /*2120*/  LDC.64 R108, c[0x0][0x5b0] ;  /* 0x00016c00ff6c7b82 */ /* 0x000e700000000a00 */
[----:B------:R-:W2:Y:S01]  /*2130*/  LDC.64 R110, c[0x0][0x5a8] ;  /* 0x00016a00ff6e7b82 */ /* 0x000ea20000000a00 */
[-C--:B0-----:R-:W-:Y:S02]  /*2140*/  IMAD R8, R13, R106.reuse, RZ ;  /* 0x0000006a0d087224 */ /* 0x081fe400078e02ff */
[----:B------:R-:W-:-:S04]  /*2150*/  IMAD.WIDE.U32 R4, R2, R106, R10 ;  /* 0x0000006a02047225 */ /* 0x000fc800078e000a */
[----:B------:R-:W-:Y:S01]  /*2160*/  IMAD R105, R2, R107, R8 ;  /* 0x0000006b02697224 */ /* 0x000fe200078e0208 */
[----:B------:R-:W-:Y:S01]  /*2170*/  IADD3 R12, P0, R20, R4, RZ ;  /* 0x00000004140c7210 */ /* 0x000fe20007f1e0ff */
[----:B-1----:R-:W-:-:S03]  /*2180*/  IMAD R4, R103, R108, RZ ;  /* 0x0000006c67047224 */ /* 0x002fc600078e02ff */
[----:B------:R-:W-:Y:S01]  /*2190*/  IADD3.X R13, R21, R5, R105, P0, !PT ;  /* 0x00000005150d7210 */ /* 0x000fe200007fe469 */
[C---:B------:R-:W-:Y:S02]  /*21a0*/  IMAD R107, R102.reuse, R109, R4 ;  /* 0x0000006d666b7224 */ /* 0x040fe400078e0204 */
[----:B------:R-:W-:-:S04]  /*21b0*/  IMAD.WIDE.U32 R4, R102, R108, R12 ;  /* 0x0000006c66047225 */ /* 0x000fc800078e000c */
[----:B------:R-:W-:Y:S01]  /*21c0*/  IMAD.IADD R5, R5, 0x1, R107 ;  /* 0x0000000105057824 */ /* 0x000fe200078e026b */
[----:B--2---:R-:W-:-:S04]  /*21d0*/  LEA R14, P0, R4, R110, 0x1 ;  /* 0x0000006e040e7211 */ /* 0x004fc800078008ff */
[----:B------:R-:W-:-:S05]  /*21e0*/  LEA.HI.X R15, R4, R111, R5, 0x1, P0 ;  /* 0x0000006f040f7211 */ /* 0x000fca00000f0c05 */
[----:B------:R-:W2:Y:S01]  /*21f0*/  @P1 LDG.E.LTC128B.U16 R19, desc[UR36][R14.64] ;  /* 0x000000240e131981 */ /* 0x000ea2000c1e1520 */
[----:B------:R-:W-:Y:S01]  /*2200*/  IMAD.WIDE.U32 R4, R102, R108, R20 ;  /* 0x0000006c66047225 */ /* 0x000fe200078e0014 */
[----:B------:R-:W-:Y:S02]  /*2210*/  BSSY B1, `(.L_x_35) ;  /* 0x0000015000017945 */ /* 0x000fe40003800000 */
[----:B------:R-:W-:-:S04]  /*2220*/  IADD3 R98, P0, R10, R4, RZ ;  /* 0x000000040a627210 */ /* 0x000fc80007f1e0ff */
[----:B------:R-:W-:Y:S02]  /*2230*/  IADD3.X R99, R11, R107, R5, P0, !PT ;  /* 0x0000006b0b637210 */ /* 0x000fe400007fe405 */
[----:B------:R-:W-:Y:S01]  /*2240*/  LEA R8, P0, R104, UR4, 0x1 ;  /* 0x0000000468087c11 */ /* 0x000fe2000f8008ff */
[----:B------:R-:W-:-:S03]  /*2250*/  IMAD.WIDE.U32 R98, R2, R106, R98 ;  /* 0x0000006a02627225 */ /* 0x000fc600078e0062 */
[----:B------:R-:W-:Y:S02]  /*2260*/  LEA.HI.X R9, R104, UR5, R9, 0x1, P0 ;  /* 0x0000000568097c11 */ /* 0x000fe400080f0c09 */
[----:B------:R-:W-:-:S04]  /*2270*/  ISETP.GT.AND P0, PT, R3, 0x1, PT ;  /* 0x000000010300780c */ /* 0x000fc80003f04270 */
[----:B------:R-:W-:Y:S01]  /*2280*/  ISETP.GT.AND P3, PT, R0, RZ, P0 ;  /* 0x000000ff0000720c */ /* 0x000fe20000764270 */
[----:B--2---:R-:W-:-:S04]  /*2290*/  IMAD.U32 R4, R19, 0x10000, RZ ;  /* 0x0001000013047824 */ /* 0x004fc800078e00ff */
[----:B------:R-:W-:Y:S01]  /*22a0*/  FMUL R5, R4, R89 ;  /* 0x0000005904057220 */ /* 0x000fe20000400000 */
[----:B------:R-:W-:-:S03]  /*22b0*/  LEA R4, P4, R98, R110, 0x1 ;  /* 0x0000006e62047211 */ /* 0x000fc600078808ff */
[----:B------:R-:W-:-:S05]  /*22c0*/  FFMA R5, R24, R88, R5 ;  /* 0x0000005818057223 */ /* 0x000fca0000000005 */
[----:B------:R-:W-:Y:S01]  /*22d0*/  F2FP.BF16.F32.PACK_AB R14, RZ, R5 ;  /* 0x00000005ff0e723e */ /* 0x000fe200000010ff */
[----:B------:R-:W-:-:S03]  /*22e0*/  IMAD.IADD R5, R105, 0x1, R99 ;  /* 0x0000000169057824 */ /* 0x000fc600078e0263 */
[----:B------:R-:W-:Y:S01]  /*22f0*/  PRMT R15, R14, 0x7610, R15 ;  /* 0x000076100e0f7816 */ /* 0x000fe2000000000f */
[----:B------:R-:W-:Y:S01]  /*2300*/  IMAD.SHL.U32 R14, R108, 0x8, RZ ;  /* 0x000000086c0e7824 */ /* 0x000fe200078e00ff */
[----:B------:R-:W-:-:S03]  /*2310*/  LEA.HI.X R5, R98, R111, R5, 0x1, P4 ;  /* 0x0000006f62057211 */ /* 0x000fc600020f0c05 */
[----:B------:R0:W-:Y:S02]  /*2320*/  @P1 STG.E.U16 desc[UR36][R8.64], R15 ;  /* 0x0000000f08001986 */ /* 0x0001e4000c101524 */
[----:B0-----:R-:W-:Y:S01]  /*2330*/  SHF.L.U64.HI R15, R108, 0x3, R109 ;  /* 0x000000036c0f7819 */ /* 0x001fe2000001026d */
[----:B------:R-:W-:Y:S06]  /*2340*/  @!P3 BRA `(.L_x_36) ;  /* 0x000000000004b947 */ /* 0x000fec0003800000 */
[----:B------:R0:W5:Y:S02]  /*2350*/  LDG.E.LTC128B.U16 R19, desc[UR36][R4.64+0x2] ;  /* 0x0000022404137981 */ /* 0x000164000c1e1520 */
.L_x_36:
[----:B------:R-:W-:Y:S05]  /*2360*/  BSYNC B1 ;  /* 0x0000000000017941 */ /* 0x000fea0003800000 */
.L_x_35:
[----:B------:R-:W-:Y:S01]  /*2370*/  IMAD.WIDE.U32 R14, R102, R108, R14 ;  /* 0x0000006c660e7225 */ /* 0x000fe200078e000e */
[----:B------:R-:W-:-:S03]  /*2380*/  ISETP.GT.AND P2, PT, R0, 0x8, P2 ;  /* 0x000000080000780c */ /* 0x000fc60001744270 */
[----:B-----5:R-:W-:Y:S02]  /*2390*/  IMAD.U32 R22, R19, 0x10000, RZ ;  /* 0x0001000013167824 */ /* 0x020fe400078e00ff */
[----:B------:R-:W-:Y:S01]  /*23a0*/  IMAD.IADD R107, R107, 0x1, R15 ;  /* 0x000000016b6b7824 */ /* 0x000fe200078e020f */
[----:B------:R-:W-:Y:S01]  /*23b0*/  IADD3 R15, P1, R12, R14, RZ ;  /* 0x0000000e0c0f7210 */ /* 0x000fe20007f3e0ff */
[----:B------:R-:W-:-:S04]  /*23c0*/  FMUL R22, R22, R89 ;  /* 0x0000005916167220 */ /* 0x000fc80000400000 */
[----:B------:R-:W-:Y:S01]  /*23d0*/  FFMA R22, R25, R88, R22 ;  /* 0x0000005819167223 */ /* 0x000fe20000000016 */
[----:B------:R-:W-:Y:S01]  /*23e0*/  IMAD.X R24, R107, 0x1, R13, P1 ;  /* 0x000000016b187824 */ /* 0x000fe200008e060d */
[----:B------:R-:W-:-:S03]  /*23f0*/  LEA R12, P1, R15, R110, 0x1 ;  /* 0x0000006e0f0c7211 */ /* 0x000fc600078208ff */
[----:B------:R-:W-:Y:S02]  /*2400*/  F2FP.BF16.F32.PACK_AB R22, RZ, R22 ;  /* 0x00000016ff16723e */ /* 0x000fe400000010ff */
[----:B------:R-:W-:-:S03]  /*2410*/  LEA.HI.X R13, R15, R111, R24, 0x1, P1 ;  /* 0x0000006f0f0d7211 */ /* 0x000fc600008f0c18 */
[----:B------:R1:W-:Y:S04]  /*2420*/  @P3 STG.E.U16 desc[UR36][R8.64+0x2], R22 ;  /* 0x0000021608003986 */ /* 0x0003e8000c101524 */
[----:B------:R-:W2:Y:S01]  /*2430*/  @P2 LDG.E.LTC128B.U16 R19, desc[UR36][R12.64] ;  /* 0x000000240c132981 */ /* 0x000ea2000c1e1520 */
[----:B------:R-:W-:Y:S01]  /*2440*/  IADD3 R14, P1, P3, R10, R14, R20 ;  /* 0x0000000e0a0e7210 */ /* 0x000fe20007b3e014 */
[----:B------:R-:W-:Y:S01]  /*2450*/  BSSY B1, `(.L_x_37) ;  /* 0x0000011000017945 */ /* 0x000fe20003800000 */
[----:B------:R-:W-:Y:S02]  /*2460*/  SHF.L.U64.HI R7, R6, 0x4, R7 ;  /* 0x0000000406077819 */ /* 0x000fe40000010207 */
[----:B------:R-:W-:Y:S02]  /*2470*/  IADD3.X R15, R11, R107, R21, P1, P3 ;  /* 0x0000006b0b0f7210 */ /* 0x000fe40000fe6415 */
[----:B------:R-:W-:Y:S01]  /*2480*/  ISETP.GT.AND P0, PT, R0, 0x8, P0 ;  /* 0x000000080000780c */ /* 0x000fe20000704270 */
[----:B------:R-:W-:-:S04]  /*2490*/  IMAD.WIDE.U32 R14, R2, R106, R14 ;  /* 0x0000006a020e7225 */ /* 0x000fc800078e000e */
[----:B------:R-:W-:Y:S02]  /*24a0*/  IMAD.IADD R2, R105, 0x1, R15 ;  /* 0x0000000169027824 */ /* 0x000fe400078e020f */
[----:B--2---:R-:W-:-:S04]  /*24b0*/  IMAD.U32 R10, R19, 0x10000, RZ ;  /* 0x00010000130a7824 */ /* 0x004fc800078e00ff */
[----:B------:R-:W-:Y:S01]  /*24c0*/  FMUL R11, R10, R89 ;  /* 0x000000590a0b7220 */ /* 0x000fe20000400000 */
[----:B------:R-:W-:Y:S02]  /*24d0*/  LEA R10, P1, R6, R8, 0x4 ;  /* 0x00000008060a7211 */ /* 0x000fe400078220ff */
[----:B------:R-:W-:Y:S01]  /*24e0*/  LEA R6, P3, R14, R110, 0x1 ;  /* 0x0000006e0e067211 */ /* 0x000fe200078608ff */
[----:B------:R-:W-:-:S05]  /*24f0*/  FFMA R11, R26, R88, R11 ;  /* 0x000000581a0b7223 */ /* 0x000fca000000000b */
[----:B------:R-:W-:Y:S01]  /*2500*/  F2FP.BF16.F32.PACK_AB R12, RZ, R11 ;  /* 0x0000000bff0c723e */ /* 0x000fe200000010ff */
[----:B------:R-:W-:Y:S01]  /*2510*/  IMAD.X R11, R7, 0x1, R9, P1 ;  /* 0x00000001070b7824 */ /* 0x000fe200008e0609 */
[----:B------:R-:W-:-:S04]  /*2520*/  LEA.HI.X R7, R14, R111, R2, 0x1, P3 ;  /* 0x0000006f0e077211 */ /* 0x000fc800018f0c02 */
[----:B------:R1:W-:Y:S01]  /*2530*/  @P2 STG.E.U16 desc[UR36][R10.64], R12 ;  /* 0x0000000c0a002986 */ /* 0x0003e2000c101524 */
[----:B------:R-:W-:Y:S05]  /*2540*/  @!P0 BRA `(.L_x_38) ;  /* 0x0000000000048947 */ /* 0x000fea0003800000 */
[----:B------:R2:W5:Y:S02]  /*2550*/  LDG.E.LTC128B.U16 R19, desc[UR36][R6.64+0x2] ;  /* 0x0000022406137981 */ /* 0x000564000c1e1520 */
.L_x_38:
[----:B------:R-:W-:Y:S05]  /*2560*/  BSYNC B1 ;  /* 0x0000000000017941 */ /* 0x000fea0003800000 */
.L_x_37:
[----:B-----5:R-:W-:Y:S01]  /*2570*/  IMAD.U32 R2, R19, 0x10000, RZ ;  /* 0x0001000013027824 */ /* 0x020fe200078e00ff */
[----:B------:R-:W-:Y:S01]  /*2580*/  ISETP.GT.AND P1, PT, R3, 0x8, PT ;  /* 0x000000080300780c */ /* 0x000fe20003f24270 */
[----:B------:R-:W-:Y:S02]  /*2590*/  BSSY B1, `(.L_x_39) ;  /* 0x0000008000017945 */ /* 0x000fe40003800000 */
[----:B------:R-:W-:Y:S01]  /*25a0*/  FMUL R2, R2, R89 ;  /* 0x0000005902027220 */ /* 0x000fe20000400000 */
[----:B------:R-:W-:-:S03]  /*25b0*/  ISETP.GT.AND P2, PT, R0, RZ, P1 ;  /* 0x000000ff0000720c */ /* 0x000fc60000f44270 */
[----:B------:R-:W-:-:S05]  /*25c0*/  FFMA R2, R27, R88, R2 ;  /* 0x000000581b027223 */ /* 0x000fca0000000002 */
[----:B------:R-:W-:-:S05]  /*25d0*/  F2FP.BF16.F32.PACK_AB R2, RZ, R2 ;  /* 0x00000002ff02723e */ /* 0x000fca00000010ff */
[----:B------:R3:W-:Y:S01]  /*25e0*/  @P0 STG.E.U16 desc[UR36][R10.64+0x2], R2 ;  /* 0x000002020a000986 */ /* 0x0007e2000c101524 */
[----:B------:R-:W-:Y:S05]  /*25f0*/  @!P2 BRA `(.L_x_40) ;  /* 0x000000000004a947 */ /* 0x000fea0003800000 */
[----:B------:R4:W5:Y:S02]  /*2600*/  LDG.E.LTC128B.U16 R19, desc[UR36][R4.64+0x10] ;  /* 0x0000102404137981 */ /* 0x000964000c1e1520 */
.L_x_40:
[----:B------:R-:W-:Y:S05]  /*2610*/  BSYNC B1 ;  /* 0x0000000000017941 */ /* 0x000fea0003800000 */
.L_x_39:
[----:B---3-5:R-:W-:Y:S01]  /*2620*/  IMAD.U32 R2, R19, 0x10000, RZ ;  /* 0x0001000013027824 */ /* 0x028fe200078e00ff */
        /* <DEDUP_REMOVED lines=9> */
.L_x_42:
[----:B------:R-:W-:Y:S05]  /*26c0*/  BSYNC B1 ;  /* 0x0000000000017941 */ /* 0x000fea0003800000 */
.L_x_41:
[----:B-----5:R-:W-:Y:S01]  /*26d0*/  IMAD.U32 R2, R19, 0x10000, RZ ;  /* 0x0001000013027824 */ /* 0x020fe200078e00ff */
[----:B------:R-:W-:Y:S01]  /*26e0*/  ISETP.GT.AND P1, PT, R0, 0x8, P1 ;  /* 0x000000080000780c */ /* 0x000fe20000f24270 */
[----:B------:R-:W-:Y:S02]  /*26f0*/  BSSY B1, `(.L_x_43) ;  /* 0x0000007000017945 */ /* 0x000fe40003800000 */
[----:B------:R-:W-:-:S04]  /*2700*/  FMUL R2, R2, R89 ;  /* 0x0000005902027220 */ /* 0x000fc80000400000 */
[----:B------:R-:W-:-:S05]  /*2710*/  FFMA R2, R29, R88, R2 ;  /* 0x000000581d027223 */ /* 0x000fca0000000002 */
[----:B------:R-:W-:-:S05]  /*2720*/  F2FP.BF16.F32.PACK_AB R2, RZ, R2 ;  /* 0x00000002ff02723e */ /* 0x000fca00000010ff */
[----:B------:R0:W-:Y:S01]  /*2730*/  @P3 STG.E.U16 desc[UR36][R8.64+0x12], R2 ;  /* 0x0000120208003986 */ /* 0x0001e2000c101524 */
[----:B------:R-:W-:Y:S05]  /*2740*/  @!P1 BRA `(.L_x_44) ;  /* 0x0000000000049947 */ /* 0x000fea0003800000 */
[----:B------:R0:W5:Y:S02]  /*2750*/  LDG.E.LTC128B.U16 R19, desc[UR36][R6.64+0x10] ;  /* 0x0000102406137981 */ /* 0x000164000c1e1520 */
.L_x_44:
[----:B------:R-:W-:Y:S05]  /*2760*/  BSYNC B1 ;  /* 0x0000000000017941 */ /* 0x000fea0003800000 */
.L_x_43:
[----:B0----5:R-:W-:Y:S01]  /*2770*/  IMAD.U32 R2, R19, 0x10000, RZ ;  /* 0x0001000013027824 */ /* 0x021fe200078e00ff */
[----:B------:R-:W-:Y:S01]  /*2780*/  ISETP.GT.AND P0, PT, R0, 0x8, P0 ;  /* 0x000000080000780c */ /* 0x000fe20000704270 */
[----:B------:R-:W-:Y:S02]  /*2790*/  BSSY B1, `(.L_x_45) ;  /* 0x0000007000017945 */ /* 0x000fe40003800000 */
[----:B---3--:R-:W-:-:S04]  /*27a0*/  FMUL R13, R2, R89 ;  /* 0x00000059020d7220 */ /* 0x008fc80000400000 */
[----:B------:R-:W-:-:S05]  /*27b0*/  FFMA R13, R30, R88, R13 ;  /* 0x000000581e0d7223 */ /* 0x000fca000000000d */
[----:B------:R-:W-:-:S05]  /*27c0*/  F2FP.BF16.F32.PACK_AB R13, RZ, R13 ;  /* 0x0000000dff0d723e */ /* 0x000fca00000010ff */
[----:B------:R0:W-:Y:S01]  /*27d0*/  @P1 STG.E.U16 desc[UR36][R10.64+0x10], R13 ;  /* 0x0000100d0a001986 */ /* 0x0001e2000c101524 */
[----:B------:R-:W-:Y:S05]  /*27e0*/  @!P0 BRA `(.L_x_46) ;  /* 0x0000000000048947 */ /* 0x000fea0003800000 */
[----:B------:R3:W5:Y:S02]  /*27f0*/  LDG.E.LTC128B.U16 R19, desc[UR36][R6.64+0x12] ;  /* 0x0000122406137981 */ /* 0x000764000c1e1520 */
.L_x_46:
[----:B------:R-:W-:Y:S05]  /*2800*/  BSYNC B1 ;  /* 0x0000000000017941 */ /* 0x000fea0003800000 */
.L_x_45:
        /* <DEDUP_REMOVED lines=10> */
.L_x_48:
[----:B------:R-:W-:Y:S05]  /*28b0*/  BSYNC B1 ;  /* 0x0000000000017941 */ /* 0x000fea0003800000 */
.L_x_47:
[----:B0----5:R-:W-:Y:S01]  /*28c0*/  IMAD.U32 R2, R19, 0x10000, RZ ;  /* 0x0001000013027824 */ /* 0x021fe200078e00ff */
        /* <DEDUP_REMOVED lines=9> */
.L_x_50:
[----:B------:R-:W-:Y:S05]  /*2960*/  BSYNC B1 ;  /* 0x0000000000017941 */ /* 0x000fea0003800000 */
.L_x_49:
        /* <DEDUP_REMOVED lines=9> */
.L_x_52:
[----:B------:R-:W-:Y:S05]  /*2a00*/  BSYNC B1 ;  /* 0x0000000000017941 */ /* 0x000fea0003800000 */
.L_x_51:
[----:B0----5:R-:W-:Y:S01]  /*2a10*/  IMAD.U32 R2, R19, 0x10000, RZ ;  /* 0x0001000013027824 */ /* 0x021fe200078e00ff */
        /* <DEDUP_REMOVED lines=8> */
.L_x_54:
[----:B------:R-:W-:Y:S05]  /*2aa0*/  BSYNC B1 ;  /* 0x0000000000017941 */ /* 0x000fea0003800000 */
.L_x_53:
        /* <DEDUP_REMOVED lines=10> */
.L_x_56:
[----:B------:R-:W-:Y:S05]  /*2b50*/  BSYNC B1 ;  /* 0x0000000000017941 */ /* 0x000fea0003800000 */
.L_x_55:
        /* <DEDUP_REMOVED lines=10> */
.L_x_58:
[----:B------:R-:W-:Y:S05]  /*2c00*/  BSYNC B1 ;  /* 0x0000000000017941 */ /* 0x000fea0003800000 */
.L_x_57:
        /* <DEDUP_REMOVED lines=9> */
.L_x_60:
[----:B------:R-:W-:Y:S05]  /*2ca0*/  BSYNC B1 ;  /* 0x0000000000017941 */ /* 0x000fea0003800000 */
.L_x_59:
        /* <DEDUP_REMOVED lines=9> */
.L_x_62:
[----:B------:R-:W-:Y:S05]  /*2d40*/  BSYNC B1 ;  /* 0x0000000000017941 */ /* 0x000fea0003800000 */
.L_x_61:
        /* <DEDUP_REMOVED lines=10> */
.L_x_64:
[----:B------:R-:W-:Y:S05]  /*2df0*/  BSYNC B1 ;  /* 0x0000000000017941 */ /* 0x000fea0003800000 */
.L_x_63:
        /* <DEDUP_REMOVED lines=10> */
.L_x_66:
[----:B------:R-:W-:Y:S05]  /*2ea0*/  BSYNC B1 ;  /* 0x0000000000017941 */ /* 0x000fea0003800000 */
.L_x_65:
        /* <DEDUP_REMOVED lines=9> */
.L_x_68:
[----:B------:R-:W-:Y:S05]  /*2f40*/  BSYNC B1 ;  /* 0x0000000000017941 */ /* 0x000fea0003800000 */
.L_x_67:
        /* <DEDUP_REMOVED lines=9> */
.L_x_70:
[----:B------:R-:W-:Y:S05]  /*2fe0*/  BSYNC B1 ;  /* 0x0000000000017941 */ /* 0x000fea0003800000 */
.L_x_69:
        /* <DEDUP_REMOVED lines=10> */
.L_x_72:
[----:B------:R-:W-:Y:S05]  /*3090*/  BSYNC B1 ;  /* 0x0000000000017941 */ /* 0x000fea0003800000 */
.L_x_71:
        /* <DEDUP_REMOVED lines=10> */
.L_x_74:
[----:B------:R-:W-:Y:S05]  /*3140*/  BSYNC B1 ;  /* 0x0000000000017941 */ /* 0x000fea0003800000 */
.L_x_73:
        /* <DEDUP_REMOVED lines=9> */
.L_x_76:
[----:B------:R-:W-:Y:S05]  /*31e0*/  BSYNC B1 ;  /* 0x0000000000017941 */ /* 0x000fea0003800000 */
.L_x_75:
        /* <DEDUP_REMOVED lines=9> */
.L_x_78:
[----:B------:R-:W-:Y:S05]  /*3280*/  BSYNC B1 ;  /* 0x0000000000017941 */ /* 0x000fea0003800000 */
.L_x_77:
        /* <DEDUP_REMOVED lines=10> */
.L_x_80:
[----:B------:R-:W-:Y:S05]  /*3330*/  BSYNC B1 ;  /* 0x0000000000017941 */ /* 0x000fea0003800000 */
.L_x_79:
        /* <DEDUP_REMOVED lines=10> */
.L_x_82:
[----:B------:R-:W-:Y:S05]  /*33e0*/  BSYNC B1 ;  /* 0x0000000000017941 */ /* 0x000fea0003800000 */
.L_x_81:
        /* <DEDUP_REMOVED lines=9> */
.L_x_84:
[----:B------:R-:W-:Y:S05]  /*3480*/  BSYNC B1 ;  /* 0x0000000000017941 */ /* 0x000fea0003800000 */
.L_x_83:
        /* <DEDUP_REMOVED lines=9> */
.L_x_86:
[----:B------:R-:W-:Y:S05]  /*3520*/  BSYNC B1 ;  /* 0x0000000000017941 */ /* 0x000fea0003800000 */
.L_x_85:
        /* <DEDUP_REMOVED lines=10> */
.L_x_88:
[----:B------:R-:W-:Y:S05]  /*35d0*/  BSYNC B1 ;  /* 0x0000000000017941 */ /* 0x000fea0003800000 */
.L_x_87:
        /* <DEDUP_REMOVED lines=10> */
.L_x_90:
[----:B------:R-:W-:Y:S05]  /*3680*/  BSYNC B1 ;  /* 0x0000000000017941 */ /* 0x000fea0003800000 */
.L_x_89:
        /* <DEDUP_REMOVED lines=9> */
.L_x_92:
[----:B------:R-:W-:Y:S05]  /*3720*/  BSYNC B1 ;  /* 0x0000000000017941 */ /* 0x000fea0003800000 */
.L_x_91:
        /* <DEDUP_REMOVED lines=9> */
.L_x_94:
[----:B------:R-:W-:Y:S05]  /*37c0*/  BSYNC B1 ;  /* 0x0000000000017941 */ /* 0x000fea0003800000 */
.L_x_93:
        /* <DEDUP_REMOVED lines=10> */
.L_x_96:
[----:B------:R-:W-:Y:S05]  /*3870*/  BSYNC B1 ;  /* 0x0000000000017941 */ /* 0x000fea0003800000 */
.L_x_95:
        /* <DEDUP_REMOVED lines=10> */
.L_x_98:
[----:B------:R-:W-:Y:S05]  /*3920*/  BSYNC B1 ;  /* 0x0000000000017941 */ /* 0x000fea0003800000 */
.L_x_97:
        /* <DEDUP_REMOVED lines=9> */
.L_x_100:
[----:B------:R-:W-:Y:S05]  /*39c0*/  BSYNC B1 ;  /* 0x0000000000017941 */ /* 0x000fea0003800000 */
.L_x_99:
        /* <DEDUP_REMOVED lines=9> */
.L_x_102:
[----:B------:R-:W-:Y:S05]  /*3a60*/  BSYNC B1 ;  /* 0x0000000000017941 */ /* 0x000fea0003800000 */
.L_x_101:
        /* <DEDUP_REMOVED lines=10> */
.L_x_104:
[----:B------:R-:W-:Y:S05]  /*3b10*/  BSYNC B1 ;  /* 0x0000000000017941 */ /* 0x000fea0003800000 */
.L_x_103:
        /* <DEDUP_REMOVED lines=10> */
.L_x_106:
[----:B------:R-:W-:Y:S05]  /*3bc0*/  BSYNC B1 ;  /* 0x0000000000017941 */ /* 0x000fea0003800000 */
.L_x_105:
        /* <DEDUP_REMOVED lines=9> */
.L_x_108:
[----:B------:R-:W-:Y:S05]  /*3c60*/  BSYNC B1 ;  /* 0x0000000000017941 */ /* 0x000fea0003800000 */
.L_x_107:
        /* <DEDUP_REMOVED lines=9> */
.L_x_110:
[----:B------:R-:W-:Y:S05]  /*3d00*/  BSYNC B1 ;  /* 0x0000000000017941 */ /* 0x000fea0003800000 */
.L_x_109:
        /* <DEDUP_REMOVED lines=10> */
.L_x_112:
[----:B------:R-:W-:Y:S05]  /*3db0*/  BSYNC B1 ;  /* 0x0000000000017941 */ /* 0x000fea0003800000 */
.L_x_111:
        /* <DEDUP_REMOVED lines=10> */
.L_x_114:
[----:B------:R-:W-:Y:S05]  /*3e60*/  BSYNC B1 ;  /* 0x0000000000017941 */ /* 0x000fea0003800000 */
.L_x_113:
        /* <DEDUP_REMOVED lines=9> */
.L_x_116:
[----:B------:R-:W-:Y:S05]  /*3f00*/  BSYNC B1 ;  /* 0x0000000000017941 */ /* 0x000fea0003800000 */
.L_x_115:
        /* <DEDUP_REMOVED lines=9> */
.L_x_118:
[----:B------:R-:W-:Y:S05]  /*3fa0*/  BSYNC B1 ;  /* 0x0000000000017941 */ /* 0x000fea0003800000 */
.L_x_117:
        /* <DEDUP_REMOVED lines=10> */
.L_x_120:
[----:B------:R-:W-:Y:S05]  /*4050*/  BSYNC B1 ;  /* 0x0000000000017941 */ /* 0x000fea0003800000 */
.L_x_119:
        /* <DEDUP_REMOVED lines=10> */
.L_x_122:
[----:B------:R-:W-:Y:S05]  /*4100*/  BSYNC B1 ;  /* 0x0000000000017941 */ /* 0x000fea0003800000 */
.L_x_121:
        /* <DEDUP_REMOVED lines=9> */
.L_x_124:
[----:B------:R-:W-:Y:S05]  /*41a0*/  BSYNC B1 ;  /* 0x0000000000017941 */ /* 0x000fea0003800000 */
.L_x_123:
        /* <DEDUP_REMOVED lines=9> */
.L_x_126:
[----:B------:R-:W-:Y:S05]  /*4240*/  BSYNC B1 ;  /* 0x0000000000017941 */ /* 0x000fea0003800000 */
.L_x_125:
        /* <DEDUP_REMOVED lines=10> */
.L_x_128:
[----:B------:R-:W-:Y:S05]  /*42f0*/  BSYNC B1 ;  /* 0x0000000000017941 */ /* 0x000fea0003800000 */
.L_x_127:
        /* <DEDUP_REMOVED lines=10> */
.L_x_130:
[----:B------:R-:W-:Y:S05]  /*43a0*/  BSYNC B1 ;  /* 0x0000000000017941 */ /* 0x000fea0003800000 */
.L_x_129:
        /* <DEDUP_REMOVED lines=9> */
.L_x_132:
[----:B------:R-:W-:Y:S05]  /*4440*/  BSYNC B1 ;  /* 0x0000000000017941 */ /* 0x000fea0003800000 */
.L_x_131:
        /* <DEDUP_REMOVED lines=9> */
.L_x_134:
[----:B------:R-:W-:Y:S05]  /*44e0*/  BSYNC B1 ;  /* 0x0000000000017941 */ /* 0x000fea0003800000 */
.L_x_133:
        /* <DEDUP_REMOVED lines=10> */
.L_x_136:
[----:B------:R-:W-:Y:S05]  /*4590*/  BSYNC B1 ;  /* 0x0000000000017941 */ /* 0x000fea0003800000 */
.L_x_135:
        /* <DEDUP_REMOVED lines=10> */
.L_x_138:
[----:B------:R-:W-:Y:S05]  /*4640*/  BSYNC B1 ;  /* 0x0000000000017941 */ /* 0x000fea0003800000 */
.L_x_137:
        /* <DEDUP_REMOVED lines=9> */
.L_x_140:
[----:B------:R-:W-:Y:S05]  /*46e0*/  BSYNC B1 ;  /* 0x0000000000017941 */ /* 0x000fea0003800000 */
.L_x_139:
        /* <DEDUP_REMOVED lines=9> */
.L_x_142:
[----:B------:R-:W-:Y:S05]  /*4780*/  BSYNC B1 ;  /* 0x0000000000017941 */ /* 0x000fea0003800000 */
.L_x_141:
        /* <DEDUP_REMOVED lines=10> */
.L_x_144:
[----:B------:R-:W-:Y:S05]  /*4830*/  BSYNC B1 ;  /* 0x0000000000017941 */ /* 0x000fea0003800000 */
.L_x_143:
        /* <DEDUP_REMOVED lines=10> */
.L_x_146:
[----:B------:R-:W-:Y:S05]  /*48e0*/  BSYNC B1 ;  /* 0x0000000000017941 */ /* 0x000fea0003800000 */
.L_x_145:
        /* <DEDUP_REMOVED lines=9> */
.L_x_148:
[----:B------:R-:W-:Y:S05]  /*4980*/  BSYNC B1 ;  /* 0x0000000000017941 */ /* 0x000fea0003800000 */
.L_x_147:
        /* <DEDUP_REMOVED lines=9> */
.L_x_150:
[----:B------:R-:W-:Y:S05]  /*4a20*/  BSYNC B1 ;  /* 0x0000000000017941 */ /* 0x000fea0003800000 */
.L_x_149:
        /* <DEDUP_REMOVED lines=10> */
.L_x_152:
[----:B------:R-:W-:Y:S05]  /*4ad0*/  BSYNC B1 ;  /* 0x0000000000017941 */ /* 0x000fea0003800000 */
.L_x_151:
[----:B0----5:R-:W-:Y:S01]  /*4ae0*/  IMAD.U32 R2, R19, 0x10000, RZ ;  /* 0x0001000013027824 */ /* 0x021fe200078e00ff */
[----:B------:R-:W-:Y:S01]  /*4af0*/  ISETP.GT.AND P0, PT, R3, 0x79, PT ;  /* 0x000000790300780c */ /* 0x000fe20003f04270 */
[----:B------:R-:W-:Y:S01]  /*4b00*/  @P2 IMAD.MOV.U32 R3, RZ, RZ, R9 ;  /* 0x000000ffff032224 */ /* 0x000fe200078e0009 */
[----:B------:R-:W-:Y:S01]  /*4b10*/  BSSY B1, `(.L_x_153) ;  /* 0x0000009000017945 */ /* 0x000fe20003800000 */
[----:B------:R-:W-:Y:S01]  /*4b20*/  FMUL R13, R2, R89 ;  /* 0x00000059020d7220 */ /* 0x000fe20000400000 */
[----:B------:R-:W-:Y:S01]  /*4b30*/  @P2 IMAD.MOV.U32 R2, RZ, RZ, R8 ;  /* 0x000000ffff022224 */ /* 0x000fe200078e0008 */
[----:B------:R-:W-:Y:S02]  /*4b40*/  ISETP.GT.AND P3, PT, R0, RZ, P0 ;  /* 0x000000ff0000720c */ /* 0x000fe40000764270 */
[----:B------:R-:W-:-:S05]  /*4b50*/  FFMA R13, R84, R88, R13 ;  /* 0x00000058540d7223 */ /* 0x000fca000000000d */
[----:B------:R-:W-:-:S05]  /*4b60*/  F2FP.BF16.F32.PACK_AB R13, RZ, R13 ;  /* 0x0000000dff0d723e */ /* 0x000fca00000010ff */
[----:B------:R0:W-:Y:S01]  /*4b70*/  @P2 STG.E.U16 desc[UR36][R2.64+0xf0], R13 ;  /* 0x0000f00d02002986 */ /* 0x0001e2000c101524 */
[----:B------:R-:W-:Y:S05]  /*4b80*/  @!P3 BRA `(.L_x_154) ;  /* 0x000000000004b947 */ /* 0x000fea0003800000 */
[----:B------:R0:W5:Y:S02]  /*4b90*/  LDG.E.LTC128B.U16 R19, desc[UR36][R4.64+0xf2] ;  /* 0x0000f22404137981 */ /* 0x000164000c1e1520 */
.L_x_154:
[----:B------:R-:W-:Y:S05]  /*4ba0*/  BSYNC B1 ;  /* 0x0000000000017941 */ /* 0x000fea0003800000 */
.L_x_153:
        /* <DEDUP_REMOVED lines=9> */
.L_x_156:
[----:B------:R-:W-:Y:S05]  /*4c40*/  BSYNC B1 ;  /* 0x0000000000017941 */ /* 0x000fea0003800000 */
.L_x_155:
[----:B0----5:R-:W-:Y:S01]  /*4c50*/  IMAD.U32 R2, R19, 0x10000, RZ ;  /* 0x0001000013027824 */ /* 0x021fe200078e00ff */
[----:B------:R-:W-:Y:S01]  /*4c60*/  ISETP.GT.AND P0, PT, R0, 0x8, P0 ;  /* 0x000000080000780c */ /* 0x000fe20000704270 */
[----:B------:R-:W-:Y:S02]  /*4c70*/  BSSY B1, `(.L_x_157) ;  /* 0x000000a000017945 */ /* 0x000fe40003800000 */
[----:B------:R-:W-:Y:S01]  /*4c80*/  FMUL R3, R2, R89 ;  /* 0x0000005902037220 */ /* 0x000fe20000400000 */
[----:B------:R-:W-:-:S03]  /*4c90*/  @P1 IMAD.MOV.U32 R2, RZ, RZ, R10 ;  /* 0x000000ffff021224 */ /* 0x000fc600078e000a */
[----:B------:R-:W-:-:S05]  /*4ca0*/  FFMA R3, R86, R88, R3 ;  /* 0x0000005856037223 */ /* 0x000fca0000000003 */
[----:B------:R-:W-:-:S04]  /*4cb0*/  F2FP.BF16.F32.PACK_AB R3, RZ, R3 ;  /* 0x00000003ff03723e */ /* 0x000fc800000010ff */
[----:B----4-:R-:W-:Y:S01]  /*4cc0*/  PRMT R4, R3, 0x7610, R4 ;  /* 0x0000761003047816 */ /* 0x010fe20000000004 */
[----:B------:R-:W-:-:S05]  /*4cd0*/  @P1 IMAD.MOV.U32 R3, RZ, RZ, R11 ;  /* 0x000000ffff031224 */ /* 0x000fca00078e000b */
[----:B------:R0:W-:Y:S01]  /*4ce0*/  @P1 STG.E.U16 desc[UR36][R2.64+0xf0], R4 ;  /* 0x0000f00402001986 */ /* 0x0001e2000c101524 */
[----:B------:R-:W-:Y:S05]  /*4cf0*/  @!P0 BRA `(.L_x_158) ;  /* 0x0000000000048947 */ /* 0x000fea0003800000 */
[----:B------:R4:W5:Y:S02]  /*4d00*/  LDG.E.LTC128B.U16 R19, desc[UR36][R6.64+0xf2] ;  /* 0x0000f22406137981 */ /* 0x000964000c1e1520 */
.L_x_158:
[----:B------:R-:W-:Y:S05]  /*4d10*/  BSYNC B1 ;  /* 0x0000000000017941 */ /* 0x000fea0003800000 */
.L_x_157:
[----:B------:R-:W-:Y:S05]  /*4d20*/  @!P0 BRA `(.L_x_159) ;  /* 0x0000001000e88947 */ /* 0x000fea0003800000 */
[----:B-----5:R-:W-:-:S04]  /*4d30*/  IMAD.U32 R0, R19, 0x10000, RZ ;  /* 0x0001000013007824 */ /* 0x020fc800078e00ff */
[----:B------:R-:W-:-:S04]  /*4d40*/  FMUL R0, R0, R89 ;  /* 0x0000005900007220 */ /* 0x000fc80000400000 */
[----:B------:R-:W-:-:S05]  /*4d50*/  FFMA R0, R87, R88, R0 ;  /* 0x0000005857007223 */ /* 0x000fca0000000000 */
[----:B------:R-:W-:-:S05]  /*4d60*/  F2FP.BF16.F32.PACK_AB R0, RZ, R0 ;  /* 0x00000000ff00723e */ /* 0x000fca00000010ff */
[----:B------:R0:W-:Y:S01]  /*4d70*/  STG.E.U16 desc[UR36][R10.64+0xf2], R0 ;  /* 0x0000f2000a007986 */ /* 0x0001e2000c101524 */
[----:B------:R-:W-:Y:S05]  /*4d80*/  BRA `(.L_x_159) ;  /* 0x0000001000d07947 */ /* 0x000fea0003800000 */
.L_x_34:
[----:B------:R-:W-:Y:S01]  /*4d90*/  ISETP.GT.AND P0, PT, R3, 0x1, PT ;  /* 0x000000010300780c */ /* 0x000fe20003f04270 */
[----:B------:R-:W-:Y:S01]  /*4da0*/  ULDC.64 UR4, c[0x0][0x5c0] ;  /* 0x0001700000047ab9 */ /* 0x000fe20000000a00 */
[-C--:B------:R-:W-:Y:S01]  /*4db0*/  FMUL R24, R24, R88.reuse ;  /* 0x0000005818187220 */ /* 0x080fe20000400000 */
[-C--:B------:R-:W-:Y:S01]  /*4dc0*/  FMUL R25, R25, R88.reuse ;  /* 0x0000005819197220 */ /* 0x080fe20000400000 */
[----:B------:R-:W-:Y:S01]  /*4dd0*/  ISETP.GT.AND P3, PT, R0, RZ, P0 ;  /* 0x000000ff0000720c */ /* 0x000fe20000764270 */
[-C--:B------:R-:W-:Y:S01]  /*4de0*/  FMUL R26, R26, R88.reuse ;  /* 0x000000581a1a7220 */ /* 0x080fe20000400000 */
[----:B------:R-:W-:Y:S01]  /*4df0*/  LEA R4, P4, R104, UR4, 0x1 ;  /* 0x0000000468047c11 */ /* 0x000fe2000f8808ff */
[----:B------:R-:W-:Y:S01]  /*4e00*/  FMUL R27, R27, R88 ;  /* 0x000000581b1b7220 */ /* 0x000fe20000400000 */
[----:B------:R-:W-:Y:S01]  /*4e10*/  F2FP.BF16.F32.PACK_AB R24, RZ, R24 ;  /* 0x00000018ff18723e */ /* 0x000fe200000010ff */
[-C--:B------:R-:W-:Y:S01]  /*4e20*/  FMUL R28, R28, R88.reuse ;  /* 0x000000581c1c7220 */ /* 0x080fe20000400000 */
[----:B------:R-:W-:Y:S01]  /*4e30*/  LEA.HI.X R5, R104, UR5, R9, 0x1, P4 ;  /* 0x0000000568057c11 */ /* 0x000fe2000a0f0c09 */
[-C--:B------:R-:W-:Y:S01]  /*4e40*/  FMUL R29, R29, R88.reuse ;  /* 0x000000581d1d7220 */ /* 0x080fe20000400000 */
[----:B------:R-:W-:Y:S01]  /*4e50*/  F2FP.BF16.F32.PACK_AB R25, RZ, R25 ;  /* 0x00000019ff19723e */ /* 0x000fe200000010ff */
[-C--:B------:R-:W-:Y:S01]  /*4e60*/  FMUL R30, R30, R88.reuse ;  /* 0x000000581e1e7220 */ /* 0x080fe20000400000 */
[----:B------:R-:W-:Y:S01]  /*4e70*/  SHF.L.U64.HI R7, R6, 0x4, R7 ;  /* 0x0000000406077819 */ /* 0x000fe20000010207 */
[----:B------:R-:W-:Y:S01]  /*4e80*/  @P1 STG.E.U16 desc[UR36][R4.64], R24 ;  /* 0x0000001804001986 */ /* 0x000fe2000c101524 */
[----:B------:R-:W-:Y:S01]  /*4e90*/  ISETP.GT.AND P1, PT, R3, 0x8, PT ;  /* 0x000000080300780c */ /* 0x000fe20003f24270 */
[----:B------:R-:W-:Y:S01]  /*4ea0*/  FMUL R31, R31, R88 ;  /* 0x000000581f1f7220 */ /* 0x000fe20000400000 */
[----:B------:R-:W-:Y:S01]  /*4eb0*/  ISETP.GT.AND P4, PT, R0, 0x8, P0 ;  /* 0x000000080000780c */ /* 0x000fe20000784270 */
[----:B------:R-:W-:Y:S01]  /*4ec0*/  @P3 STG.E.U16 desc[UR36][R4.64+0x2], R25 ;  /* 0x0000021904003986 */ /* 0x000fe2000c101524 */
[----:B------:R-:W-:Y:S01]  /*4ed0*/  LEA R6, P3, R6, R4, 0x4 ;  /* 0x0000000406067211 */ /* 0x000fe200078620ff */
[-C--:B------:R-:W-:Y:S01]  /*4ee0*/  FMUL R32, R32, R88.reuse ;  /* 0x0000005820207220 */ /* 0x080fe20000400000 */
[C---:B------:R-:W-:Y:S01]  /*4ef0*/  ISETP.GT.AND P2, PT, R0.reuse, 0x8, P2 ;  /* 0x000000080000780c */ /* 0x040fe20001744270 */
[-C--:B------:R-:W-:Y:S01]  /*4f00*/  FMUL R33, R33, R88.reuse ;  /* 0x0000005821217220 */ /* 0x080fe20000400000 */
[----:B------:R-:W-:Y:S01]  /*4f10*/  ISETP.GT.AND P0, PT, R3, 0x9, PT ;  /* 0x000000090300780c */ /* 0x000fe20003f04270 */
[----:B------:R-:W-:Y:S01]  /*4f20*/  IMAD.X R7, R7, 0x1, R5, P3 ;  /* 0x0000000107077824 */ /* 0x000fe200018e0605 */
[----:B------:R-:W-:Y:S01]  /*4f30*/  ISETP.GT.AND P5, PT, R0, RZ, P1 ;  /* 0x000000ff0000720c */ /* 0x000fe20000fa4270 */
[-C--:B------:R-:W-:Y:S01]  /*4f40*/  FMUL R34, R34, R88.reuse ;  /* 0x0000005822227220 */ /* 0x080fe20000400000 */
[----:B------:R-:W-:Y:S01]  /*4f50*/  ISETP.GT.AND P3, PT, R0, RZ, P0 ;  /* 0x000000ff0000720c */ /* 0x000fe20000764270 */
[----:B------:R-:W-:Y:S01]  /*4f60*/  FMUL R35, R35, R88 ;  /* 0x0000005823237220 */ /* 0x000fe20000400000 */
[----:B------:R-:W-:Y:S01]  /*4f70*/  F2FP.BF16.F32.PACK_AB R26, RZ, R26 ;  /* 0x0000001aff1a723e */ /* 0x000fe200000010ff */
[-C--:B------:R-:W-:Y:S01]  /*4f80*/  FMUL R36, R36, R88.reuse ;  /* 0x0000005824247220 */ /* 0x080fe20000400000 */
[----:B------:R-:W-:Y:S01]  /*4f90*/  F2FP.BF16.F32.PACK_AB R27, RZ, R27 ;  /* 0x0000001bff1b723e */ /* 0x000fe200000010ff */
[----:B------:R-:W-:Y:S01]  /*4fa0*/  FMUL R37, R37, R88 ;  /* 0x0000005825257220 */ /* 0x000fe20000400000 */
[----:B------:R-:W-:Y:S01]  /*4fb0*/  F2FP.BF16.F32.PACK_AB R28, RZ, R28 ;  /* 0x0000001cff1c723e */ /* 0x000fe200000010ff */
[----:B------:R-:W-:Y:S01]  /*4fc0*/  @P2 STG.E.U16 desc[UR36][R6.64], R26 ;  /* 0x0000001a06002986 */ /* 0x000fe2000c101524 */
[----:B------:R-:W-:Y:S01]  /*4fd0*/  F2FP.BF16.F32.PACK_AB R29, RZ, R29 ;  /* 0x0000001dff1d723e */ /* 0x000fe200000010ff */
[-C--:B------:R-:W-:Y:S01]  /*4fe0*/  FMUL R38, R38, R88.reuse ;  /* 0x0000005826267220 */ /* 0x080fe20000400000 */
[C---:B------:R-:W-:Y:S01]  /*4ff0*/  ISETP.GT.AND P2, PT, R0.reuse, 0x8, P1 ;  /* 0x000000080000780c */ /* 0x040fe20000f44270 */
[----:B------:R-:W-:Y:S01]  /*5000*/  @P4 STG.E.U16 desc[UR36][R6.64+0x2], R27 ;  /* 0x0000021b06004986 */ /* 0x000fe2000c101524 */
[----:B------:R-:W-:Y:S01]  /*5010*/  ISETP.GT.AND P1, PT, R3, 0x10, PT ;  /* 0x000000100300780c */ /* 0x000fe20003f24270 */
[----:B------:R-:W-:Y:S01]  /*5020*/  FMUL R39, R39, R88 ;  /* 0x0000005827277220 */ /* 0x000fe20000400000 */
[----:B------:R-:W-:Y:S01]  /*5030*/  F2FP.BF16.F32.PACK_AB R30, RZ, R30 ;  /* 0x0000001eff1e723e */ /* 0x000fe200000010ff */
[----:B------:R-:W-:Y:S01]  /*5040*/  @P5 STG.E.U16 desc[UR36][R4.64+0x10], R28 ;  /* 0x0000101c04005986 */ /* 0x000fe2000c101524 */
[----:B------:R-:W-:Y:S01]  /*5050*/  ISETP.GT.AND P4, PT, R0, RZ, P1 ;  /* 0x000000ff0000720c */ /* 0x000fe20000f84270 */
[-C--:B------:R-:W-:Y:S01]  /*5060*/  FMUL R40, R40, R88.reuse ;  /* 0x0000005828287220 */ /* 0x080fe20000400000 */
[----:B------:R-:W-:Y:S01]  /*5070*/  F2FP.BF16.F32.PACK_AB R31, RZ, R31 ;  /* 0x0000001fff1f723e */ /* 0x000fe200000010ff */
[----:B------:R-:W-:Y:S01]  /*5080*/  @P3 STG.E.U16 desc[UR36][R4.64+0x12], R29 ;  /* 0x0000121d04003986 */ /* 0x000fe2000c101524 */
[----:B------:R-:W-:Y:S01]  /*5090*/  ISETP.GT.AND P3, PT, R0, 0x8, P0 ;  /* 0x000000080000780c */ /* 0x000fe20000764270 */
[----:B------:R-:W-:Y:S01]  /*50a0*/  FMUL R41, R41, R88 ;  /* 0x0000005829297220 */ /* 0x000fe20000400000 */
[----:B------:R-:W-:Y:S01]  /*50b0*/  ISETP.GT.AND P0, PT, R3, 0x11, PT ;  /* 0x000000110300780c */ /* 0x000fe20003f04270 */
[----:B------:R-:W-:Y:S01]  /*50c0*/  @P2 STG.E.U16 desc[UR36][R6.64+0x10], R30 ;  /* 0x0000101e06002986 */ /* 0x000fe2000c101524 */
[----:B------:R-:W-:Y:S01]  /*50d0*/  F2FP.BF16.F32.PACK_AB R32, RZ, R32 ;  /* 0x00000020ff20723e */ /* 0x000fe200000010ff */
[-C--:B------:R-:W-:Y:S01]  /*50e0*/  FMUL R42, R42, R88.reuse ;  /* 0x000000582a2a7220 */ /* 0x080fe20000400000 */
[C---:B------:R-:W-:Y:S01]  /*50f0*/  ISETP.GT.AND P5, PT, R0.reuse, RZ, P0 ;  /* 0x000000ff0000720c */ /* 0x040fe200007a4270 */
[-C--:B------:R-:W-:Y:S01]  /*5100*/  FMUL R43, R43, R88.reuse ;  /* 0x000000582b2b7220 */ /* 0x080fe20000400000 */
[----:B------:R-:W-:Y:S01]  /*5110*/  ISETP.GT.AND P2, PT, R0, 0x8, P1 ;  /* 0x000000080000780c */ /* 0x000fe20000f44270 */
[-C--:B------:R-:W-:Y:S01]  /*5120*/  FMUL R44, R44, R88.reuse ;  /* 0x000000582c2c7220 */ /* 0x080fe20000400000 */
[----:B------:R-:W-:Y:S01]  /*5130*/  ISETP.GT.AND P1, PT, R3, 0x18, PT ;  /* 0x000000180300780c */ /* 0x000fe20003f24270 */
[-C--:B------:R-:W-:Y:S01]  /*5140*/  FMUL R45, R45, R88.reuse ;  /* 0x000000582d2d7220 */ /* 0x080fe20000400000 */
[----:B------:R-:W-:Y:S01]  /*5150*/  F2FP.BF16.F32.PACK_AB R33, RZ, R33 ;  /* 0x00000021ff21723e */ /* 0x000fe200000010ff */
[----:B------:R-:W-:Y:S01]  /*5160*/  @P3 STG.E.U16 desc[UR36][R6.64+0x12], R31 ;  /* 0x0000121f06003986 */ /* 0x000fe2000c101524 */
[----:B------:R-:W-:Y:S01]  /*5170*/  ISETP.GT.AND P3, PT, R0, 0x8, P0 ;  /* 0x000000080000780c */ /* 0x000fe20000764270 */
[-C--:B------:R-:W-:Y:S01]  /*5180*/  FMUL R46, R46, R88.reuse ;  /* 0x000000582e2e7220 */ /* 0x080fe20000400000 */
[----:B------:R-:W-:Y:S01]  /*5190*/  ISETP.GT.AND P0, PT, R3, 0x19, PT ;  /* 0x000000190300780c */ /* 0x000fe20003f04270 */
[----:B------:R-:W-:Y:S01]  /*51a0*/  @P4 STG.E.U16 desc[UR36][R4.64+0x20], R32 ;  /* 0x0000202004004986 */ /* 0x000fe2000c101524 */
[C---:B------:R-:W-:Y:S01]  /*51b0*/  ISETP.GT.AND P4, PT, R0.reuse, RZ, P1 ;  /* 0x000000ff0000720c */ /* 0x040fe20000f84270 */
[----:B------:R-:W-:Y:S01]  /*51c0*/  FMUL R47, R47, R88 ;  /* 0x000000582f2f7220 */ /* 0x000fe20000400000 */
[----:B------:R-:W-:Y:S01]  /*51d0*/  F2FP.BF16.F32.PACK_AB R34, RZ, R34 ;  /* 0x00000022ff22723e */ /* 0x000fe200000010ff */
[----:B------:R-:W-:Y:S01]  /*51e0*/  @P5 STG.E.U16 desc[UR36][R4.64+0x22], R33 ;  /* 0x0000222104005986 */ /* 0x000fe2000c101524 */
[----:B------:R-:W-:Y:S01]  /*51f0*/  ISETP.GT.AND P5, PT, R0, RZ, P0 ;  /* 0x000000ff0000720c */ /* 0x000fe200007a4270 */
[----:B------:R-:W-:Y:S01]  /*5200*/  FMUL R48, R48, R88 ;  /* 0x0000005830307220 */ /* 0x000fe20000400000 */
[----:B------:R-:W-:Y:S01]  /*5210*/  F2FP.BF16.F32.PACK_AB R35, RZ, R35 ;  /* 0x00000023ff23723e */ /* 0x000fe200000010ff */
[----:B------:R-:W-:Y:S01]  /*5220*/  @P2 STG.E.U16 desc[UR36][R6.64+0x20], R34 ;  /* 0x0000202206002986 */ /* 0x000fe2000c101524 */
[----:B------:R-:W-:Y:S01]  /*5230*/  F2FP.BF16.F32.PACK_AB R36, RZ, R36 ;  /* 0x00000024ff24723e */ /* 0x000fe200000010ff */
[-C--:B------:R-:W-:Y:S01]  /*5240*/  FMUL R49, R49, R88.reuse ;  /* 0x0000005831317220 */ /* 0x080fe20000400000 */
[----:B------:R-:W-:Y:S01]  /*5250*/  ISETP.GT.AND P2, PT, R0, 0x8, P1 ;  /* 0x000000080000780c */ /* 0x000fe20000f44270 */
[----:B------:R-:W-:Y:S01]  /*5260*/  @P3 STG.E.U16 desc[UR36][R6.64+0x22], R35 ;  /* 0x0000222306003986 */ /* 0x000fe2000c101524 */
[----:B------:R-:W-:Y:S01]  /*5270*/  ISETP.GT.AND P1, PT, R3, 0x20, PT ;  /* 0x000000200300780c */ /* 0x000fe20003f24270 */
[-C--:B------:R-:W-:Y:S01]  /*5280*/  FMUL R50, R50, R88.reuse ;  /* 0x0000005832327220 */ /* 0x080fe20000400000 */
[----:B------:R-:W-:Y:S01]  /*5290*/  F2FP.BF16.F32.PACK_AB R37, RZ, R37 ;  /* 0x00000025ff25723e */ /* 0x000fe200000010ff */
[----:B------:R-:W-:Y:S01]  /*52a0*/  @P4 STG.E.U16 desc[UR36][R4.64+0x30], R36 ;  /* 0x0000302404004986 */ /* 0x000fe2000c101524 */
[C---:B------:R-:W-:Y:S01]  /*52b0*/  ISETP.GT.AND P3, PT, R0.reuse, 0x8, P0 ;  /* 0x000000080000780c */ /* 0x040fe20000764270 */
[-C--:B------:R-:W-:Y:S01]  /*52c0*/  FMUL R51, R51, R88.reuse ;  /* 0x0000005833337220 */ /* 0x080fe20000400000 */
[----:B------:R-:W-:Y:S01]  /*52d0*/  ISETP.GT.AND P0, PT, R3, 0x21, PT ;  /* 0x000000210300780c */ /* 0x000fe20003f04270 */
[----:B------:R-:W-:Y:S01]  /*52e0*/  @P5 STG.E.U16 desc[UR36][R4.64+0x32], R37 ;  /* 0x0000322504005986 */ /* 0x000fe2000c101524 */
[----:B------:R-:W-:Y:S01]  /*52f0*/  ISETP.GT.AND P4, PT, R0, RZ, P1 ;  /* 0x000000ff0000720c */ /* 0x000fe20000f84270 */
[----:B------:R-:W-:Y:S01]  /*5300*/  FMUL R52, R52, R88 ;  /* 0x0000005834347220 */ /* 0x000fe20000400000 */
[----:B------:R-:W-:Y:S01]  /*5310*/  F2FP.BF16.F32.PACK_AB R38, RZ, R38 ;  /* 0x00000026ff26723e */ /* 0x000fe200000010ff */
[-C--:B------:R-:W-:Y:S01]  /*5320*/  FMUL R53, R53, R88.reuse ;  /* 0x0000005835357220 */ /* 0x080fe20000400000 */
        /* <DEDUP_REMOVED lines=113> */
[----:B------:R-:W-:Y:S01]  /*5a40*/  FMUL R87, R87, R88 ;  /* 0x0000005857577220 */ /* 0x000fe20000400000 */
[----:B------:R-:W-:Y:S01]  /*5a50*/  ISETP.GT.AND P0, PT, R3, 0x51, PT ;  /* 0x000000510300780c */ /* 0x000fe20003f04270 */
[----:B------:R-:W-:Y:S01]  /*5a60*/  @P5 STG.E.U16 desc[UR36][R4.64+0x92], R61 ;  /* 0x0000923d04005986 */ /* 0x000fe2000c101524 */
[----:B------:R-:W-:-:S02]  /*5a70*/  ISETP.GT.AND P4, PT, R0, RZ, P1 ;  /* 0x000000ff0000720c */ /* 0x000fc40000f84270 */
[----:B------:R-:W-:Y:S02]  /*5a80*/  F2FP.BF16.F32.PACK_AB R62, RZ, R62 ;  /* 0x0000003eff3e723e */ /* 0x000fe400000010ff */
[C---:B------:R-:W-:Y:S02]  /*5a90*/  ISETP.GT.AND P5, PT, R0.reuse, RZ, P0 ;  /* 0x000000ff0000720c */ /* 0x040fe400007a4270 */
[----:B------:R-:W-:Y:S01]  /*5aa0*/  F2FP.BF16.F32.PACK_AB R63, RZ, R63 ;  /* 0x0000003fff3f723e */ /* 0x000fe200000010ff */
[----:B------:R-:W-:Y:S01]  /*5ab0*/  @P2 STG.E.U16 desc[UR36][R6.64+0x90], R62 ;  /* 0x0000903e06002986 */ /* 0x000fe2000c101524 */
[----:B------:R-:W-:Y:S02]  /*5ac0*/  F2FP.BF16.F32.PACK_AB R64, RZ, R64 ;  /* 0x00000040ff40723e */ /* 0x000fe400000010ff */
[----:B------:R-:W-:Y:S01]  /*5ad0*/  ISETP.GT.AND P2, PT, R0, 0x8, P1 ;  /* 0x000000080000780c */ /* 0x000fe20000f44270 */
[----:B------:R-:W-:Y:S01]  /*5ae0*/  @P3 STG.E.U16 desc[UR36][R6.64+0x92], R63 ;  /* 0x0000923f06003986 */ /* 0x000fe2000c101524 */
[----:B------:R-:W-:-:S02]  /*5af0*/  ISETP.GT.AND P1, PT, R3, 0x58, PT ;  /* 0x000000580300780c */ /* 0x000fc40003f24270 */
[----:B------:R-:W-:Y:S01]  /*5b00*/  F2FP.BF16.F32.PACK_AB R65, RZ, R65 ;  /* 0x00000041ff41723e */ /* 0x000fe200000010ff */
[----:B------:R-:W-:Y:S01]  /*5b10*/  @P4 STG.E.U16 desc[UR36][R4.64+0xa0], R64 ;  /* 0x0000a04004004986 */ /* 0x000fe2000c101524 */
[C---:B------:R-:W-:Y:S02]  /*5b20*/  ISETP.GT.AND P3, PT, R0.reuse, 0x8, P0 ;  /* 0x000000080000780c */ /* 0x040fe40000764270 */
[----:B------:R-:W-:Y:S01]  /*5b30*/  ISETP.GT.AND P0, PT, R3, 0x59, PT ;  /* 0x000000590300780c */ /* 0x000fe20003f04270 */
[----:B------:R-:W-:Y:S01]  /*5b40*/  @P5 STG.E.U16 desc[UR36][R4.64+0xa2], R65 ;  /* 0x0000a24104005986 */ /* 0x000fe2000c101524 */
[C---:B------:R-:W-:Y:S02]  /*5b50*/  ISETP.GT.AND P4, PT, R0.reuse, RZ, P1 ;  /* 0x000000ff0000720c */ /* 0x040fe40000f84270 */
[----:B------:R-:W-:Y:S02]  /*5b60*/  F2FP.BF16.F32.PACK_AB R66, RZ, R66 ;  /* 0x00000042ff42723e */ /* 0x000fe400000010ff */
[----:B------:R-:W-:-:S02]  /*5b70*/  ISETP.GT.AND P5, PT, R0, RZ, P0 ;  /* 0x000000ff0000720c */ /* 0x000fc400007a4270 */
[----:B------:R-:W-:Y:S01]  /*5b80*/  F2FP.BF16.F32.PACK_AB R67, RZ, R67 ;  /* 0x00000043ff43723e */ /* 0x000fe200000010ff */
[----:B------:R-:W-:Y:S01]  /*5b90*/  @P2 STG.E.U16 desc[UR36][R6.64+0xa0], R66 ;  /* 0x0000a04206002986 */ /* 0x000fe2000c101524 */
[----:B------:R-:W-:Y:S02]  /*5ba0*/  F2FP.BF16.F32.PACK_AB R68, RZ, R68 ;  /* 0x00000044ff44723e */ /* 0x000fe400000010ff */
[C---:B------:R-:W-:Y:S01]  /*5bb0*/  ISETP.GT.AND P2, PT, R0.reuse, 0x8, P1 ;  /* 0x000000080000780c */ /* 0x040fe20000f44270 */
[----:B------:R-:W-:Y:S01]  /*5bc0*/  @P3 STG.E.U16 desc[UR36][R6.64+0xa2], R67 ;  /* 0x0000a24306003986 */ /* 0x000fe2000c101524 */
[----:B------:R-:W-:Y:S02]  /*5bd0*/  ISETP.GT.AND P1, PT, R3, 0x60, PT ;  /* 0x000000600300780c */ /* 0x000fe40003f24270 */
[----:B------:R-:W-:Y:S01]  /*5be0*/  F2FP.BF16.F32.PACK_AB R69, RZ, R69 ;  /* 0x00000045ff45723e */ /* 0x000fe200000010ff */
[----:B------:R-:W-:Y:S01]  /*5bf0*/  @P4 STG.E.U16 desc[UR36][R4.64+0xb0], R68 ;  /* 0x0000b04404004986 */ /* 0x000fe2000c101524 */
[----:B------:R-:W-:-:S02]  /*5c00*/  ISETP.GT.AND P3, PT, R0, 0x8, P0 ;  /* 0x000000080000780c */ /* 0x000fc40000764270 */
[----:B------:R-:W-:Y:S01]  /*5c10*/  ISETP.GT.AND P0, PT, R3, 0x61, PT ;  /* 0x000000610300780c */ /* 0x000fe20003f04270 */
[----:B------:R-:W-:Y:S01]  /*5c20*/  @P5 STG.E.U16 desc[UR36][R4.64+0xb2], R69 ;  /* 0x0000b24504005986 */ /* 0x000fe2000c101524 */
[C---:B------:R-:W-:Y:S02]  /*5c30*/  ISETP.GT.AND P4, PT, R0.reuse, RZ, P1 ;  /* 0x000000ff0000720c */ /* 0x040fe40000f84270 */
[----:B------:R-:W-:Y:S02]  /*5c40*/  ISETP.GT.AND P5, PT, R0, RZ, P0 ;  /* 0x000000ff0000720c */ /* 0x000fe400007a4270 */
[----:B------:R-:W-:Y:S02]  /*5c50*/  F2FP.BF16.F32.PACK_AB R70, RZ, R70 ;  /* 0x00000046ff46723e */ /* 0x000fe400000010ff */
[----:B------:R-:W-:Y:S02]  /*5c60*/  F2FP.BF16.F32.PACK_AB R71, RZ, R71 ;  /* 0x00000047ff47723e */ /* 0x000fe400000010ff */
[----:B------:R-:W-:Y:S01]  /*5c70*/  F2FP.BF16.F32.PACK_AB R72, RZ, R72 ;  /* 0x00000048ff48723e */ /* 0x000fe200000010ff */
[----:B------:R-:W-:Y:S01]  /*5c80*/  @P2 STG.E.U16 desc[UR36][R6.64+0xb0], R70 ;  /* 0x0000b04606002986 */ /* 0x000fe2000c101524 */
[----:B------:R-:W-:-:S02]  /*5c90*/  F2FP.BF16.F32.PACK_AB R73, RZ, R73 ;  /* 0x00000049ff49723e */ /* 0x000fc400000010ff */
[C---:B------:R-:W-:Y:S01]  /*5ca0*/  ISETP.GT.AND P1, PT, R0.reuse, 0x8, P1 ;  /* 0x000000080000780c */ /* 0x040fe20000f24270 */
[----:B------:R-:W-:Y:S01]  /*5cb0*/  @P3 STG.E.U16 desc[UR36][R6.64+0xb2], R71 ;  /* 0x0000b24706003986 */ /* 0x000fe2000c101524 */
[C---:B------:R-:W-:Y:S02]  /*5cc0*/  ISETP.GT.AND P2, PT, R0.reuse, 0x8, P0 ;  /* 0x000000080000780c */ /* 0x040fe40000744270 */
[C---:B------:R-:W-:Y:S01]  /*5cd0*/  ISETP.GT.AND P0, PT, R3.reuse, 0x69, PT ;  /* 0x000000690300780c */ /* 0x040fe20003f04270 */
[----:B------:R-:W-:Y:S01]  /*5ce0*/  @P4 STG.E.U16 desc[UR36][R4.64+0xc0], R72 ;  /* 0x0000c04804004986 */ /* 0x000fe2000c101524 */
[----:B------:R-:W-:Y:S02]  /*5cf0*/  ISETP.GT.AND P4, PT, R3, 0x68, PT ;  /* 0x000000680300780c */ /* 0x000fe40003f84270 */
[----:B------:R-:W-:Y:S01]  /*5d00*/  F2FP.BF16.F32.PACK_AB R74, RZ, R74 ;  /* 0x0000004aff4a723e */ /* 0x000fe200000010ff */
[----:B------:R-:W-:Y:S01]  /*5d10*/  @P5 STG.E.U16 desc[UR36][R4.64+0xc2], R73 ;  /* 0x0000c24904005986 */ /* 0x000fe2000c101524 */
[----:B------:R-:W-:-:S02]  /*5d20*/  ISETP.GT.AND P5, PT, R0, RZ, P4 ;  /* 0x000000ff0000720c */ /* 0x000fc400027a4270 */
[C---:B------:R-:W-:Y:S01]  /*5d30*/  ISETP.GT.AND P3, PT, R0.reuse, RZ, P0 ;  /* 0x000000ff0000720c */ /* 0x040fe20000764270 */
[----:B------:R-:W-:Y:S01]  /*5d40*/  @P1 STG.E.U16 desc[UR36][R6.64+0xc0], R74 ;  /* 0x0000c04a06001986 */ /* 0x000fe2000c101524 */
[----:B------:R-:W-:Y:S02]  /*5d50*/  F2FP.BF16.F32.PACK_AB R75, RZ, R75 ;  /* 0x0000004bff4b723e */ /* 0x000fe400000010ff */
[----:B------:R-:W-:Y:S02]  /*5d60*/  F2FP.BF16.F32.PACK_AB R76, RZ, R76 ;  /* 0x0000004cff4c723e */ /* 0x000fe400000010ff */
[C---:B------:R-:W-:Y:S01]  /*5d70*/  ISETP.GT.AND P4, PT, R0.reuse, 0x8, P4 ;  /* 0x000000080000780c */ /* 0x040fe20002784270 */
[----:B------:R-:W-:Y:S01]  /*5d80*/  @P2 STG.E.U16 desc[UR36][R6.64+0xc2], R75 ;  /* 0x0000c24b06002986 */ /* 0x000fe2000c101524 */
[----:B------:R-:W-:Y:S02]  /*5d90*/  F2FP.BF16.F32.PACK_AB R77, RZ, R77 ;  /* 0x0000004dff4d723e */ /* 0x000fe400000010ff */
[----:B------:R-:W-:Y:S01]  /*5da0*/  ISETP.GT.AND P2, PT, R3, 0x71, PT ;  /* 0x000000710300780c */ /* 0x000fe20003f44270 */
[----:B------:R-:W-:Y:S01]  /*5db0*/  @P5 STG.E.U16 desc[UR36][R4.64+0xd0], R76 ;  /* 0x0000d04c04005986 */ /* 0x000fe2000c101524 */
[----:B------:R-:W-:-:S02]  /*5dc0*/  ISETP.GT.AND P5, PT, R0, 0x8, P0 ;  /* 0x000000080000780c */ /* 0x000fc400007a4270 */
[C---:B------:R-:W-:Y:S01]  /*5dd0*/  ISETP.GT.AND P1, PT, R3.reuse, 0x78, PT ;  /* 0x000000780300780c */ /* 0x040fe20003f24270 */
[----:B------:R-:W-:Y:S01]  /*5de0*/  @P3 STG.E.U16 desc[UR36][R4.64+0xd2], R77 ;  /* 0x0000d24d04003986 */ /* 0x000fe2000c101524 */
[C---:B------:R-:W-:Y:S02]  /*5df0*/  ISETP.GT.AND P3, PT, R3.reuse, 0x70, PT ;  /* 0x000000700300780c */ /* 0x040fe40003f64270 */
[----:B------:R-:W-:Y:S01]  /*5e00*/  ISETP.GT.AND P0, PT, R3, 0x79, PT ;  /* 0x000000790300780c */ /* 0x000fe20003f04270 */
[----:B------:R-:W-:Y:S01]  /*5e10*/  @P4 IMAD.MOV.U32 R2, RZ, RZ, R6 ;  /* 0x000000ffff024224 */ /* 0x000fe200078e0006 */
[----:B------:R-:W-:Y:S01]  /*5e20*/  F2FP.BF16.F32.PACK_AB R78, RZ, R78 ;  /* 0x0000004eff4e723e */ /* 0x000fe200000010ff */
[----:B------:R-:W-:Y:S01]  /*5e30*/  @P4 IMAD.MOV.U32 R3, RZ, RZ, R7 ;  /* 0x000000ffff034224 */ /* 0x000fe200078e0007 */
[----:B------:R-:W-:Y:S02]  /*5e40*/  F2FP.BF16.F32.PACK_AB R79, RZ, R79 ;  /* 0x0000004fff4f723e */ /* 0x000fe400000010ff */
[----:B------:R-:W-:-:S02]  /*5e50*/  F2FP.BF16.F32.PACK_AB R80, RZ, R80 ;  /* 0x00000050ff50723e */ /* 0x000fc400000010ff */
[----:B------:R0:W-:Y:S01]  /*5e60*/  @P4 STG.E.U16 desc[UR36][R2.64+0xd0], R78 ;  /* 0x0000d04e02004986 */ /* 0x0001e2000c101524 */
[C---:B------:R-:W-:Y:S02]  /*5e70*/  ISETP.GT.AND P4, PT, R0.reuse, RZ, P2 ;  /* 0x000000ff0000720c */ /* 0x040fe40001784270 */
[----:B------:R-:W-:Y:S02]  /*5e80*/  F2FP.BF16.F32.PACK_AB R81, RZ, R81 ;  /* 0x00000051ff51723e */ /* 0x000fe400000010ff */
[----:B------:R-:W-:Y:S02]  /*5e90*/  ISETP.GT.AND P2, PT, R0, 0x8, P2 ;  /* 0x000000080000780c */ /* 0x000fe40001744270 */
[----:B------:R-:W-:Y:S02]  /*5ea0*/  F2FP.BF16.F32.PACK_AB R82, RZ, R82 ;  /* 0x00000052ff52723e */ /* 0x000fe400000010ff */
[----:B------:R-:W-:Y:S02]  /*5eb0*/  F2FP.BF16.F32.PACK_AB R83, RZ, R83 ;  /* 0x00000053ff53723e */ /* 0x000fe400000010ff */
[----:B------:R-:W-:Y:S01]  /*5ec0*/  F2FP.BF16.F32.PACK_AB R84, RZ, R84 ;  /* 0x00000054ff54723e */ /* 0x000fe200000010ff */
[----:B0-----:R-:W-:Y:S01]  /*5ed0*/  @P5 IMAD.MOV.U32 R2, RZ, RZ, R6 ;  /* 0x000000ffff025224 */ /* 0x001fe200078e0006 */
[----:B------:R-:W-:Y:S01]  /*5ee0*/  F2FP.BF16.F32.PACK_AB R85, RZ, R85 ;  /* 0x00000055ff55723e */ /* 0x000fe200000010ff */
[----:B------:R-:W-:Y:S01]  /*5ef0*/  @P5 IMAD.MOV.U32 R3, RZ, RZ, R7 ;  /* 0x000000ffff035224 */ /* 0x000fe200078e0007 */
[----:B------:R-:W-:-:S02]  /*5f00*/  F2FP.BF16.F32.PACK_AB R86, RZ, R86 ;  /* 0x00000056ff56723e */ /* 0x000fc400000010ff */
[----:B------:R-:W-:Y:S02]  /*5f10*/  F2FP.BF16.F32.PACK_AB R87, RZ, R87 ;  /* 0x00000057ff57723e */ /* 0x000fe400000010ff */
[----:B------:R0:W-:Y:S01]  /*5f20*/  @P5 STG.E.U16 desc[UR36][R2.64+0xd2], R79 ;  /* 0x0000d24f02005986 */ /* 0x0001e2000c101524 */
[C---:B------:R-:W-:Y:S02]  /*5f30*/  ISETP.GT.AND P5, PT, R0.reuse, RZ, P3 ;  /* 0x000000ff0000720c */ /* 0x040fe40001fa4270 */
[----:B------:R-:W-:-:S11]  /*5f40*/  ISETP.GT.AND P3, PT, R0, 0x8, P3 ;  /* 0x000000080000780c */ /* 0x000fd60001f64270 */
[----:B0-----:R-:W-:Y:S02]  /*5f50*/  @P5 IMAD.MOV.U32 R2, RZ, RZ, R4 ;  /* 0x000000ffff025224 */ /* 0x001fe400078e0004 */
[----:B------:R-:W-:-:S05]  /*5f60*/  @P5 IMAD.MOV.U32 R3, RZ, RZ, R5 ;  /* 0x000000ffff035224 */ /* 0x000fca00078e0005 */
[----:B------:R0:W-:Y:S01]  /*5f70*/  @P5 STG.E.U16 desc[UR36][R2.64+0xe0], R80 ;  /* 0x0000e05002005986 */ /* 0x0001e2000c101524 */
[C---:B------:R-:W-:Y:S02]  /*5f80*/  ISETP.GT.AND P5, PT, R0.reuse, RZ, P0 ;  /* 0x000000ff0000720c */ /* 0x040fe400007a4270 */
[----:B------:R-:W-:Y:S01]  /*5f90*/  ISETP.GT.AND P0, PT, R0, 0x8, P0 ;  /* 0x000000080000780c */ /* 0x000fe20000704270 */
[----:B0-----:R-:W-:Y:S02]  /*5fa0*/  @P4 IMAD.MOV.U32 R2, RZ, RZ, R4 ;  /* 0x000000ffff024224 */ /* 0x001fe400078e0004 */
[----:B------:R-:W-:-:S05]  /*5fb0*/  @P4 IMAD.MOV.U32 R3, RZ, RZ, R5 ;  /* 0x000000ffff034224 */ /* 0x000fca00078e0005 */
[----:B------:R0:W-:Y:S01]  /*5fc0*/  @P4 STG.E.U16 desc[UR36][R2.64+0xe2], R81 ;  /* 0x0000e25102004986 */ /* 0x0001e2000c101524 */
[C---:B------:R-:W-:Y:S02]  /*5fd0*/  ISETP.GT.AND P4, PT, R0.reuse, RZ, P1 ;  /* 0x000000ff0000720c */ /* 0x040fe40000f84270 */
[----:B------:R-:W-:Y:S01]  /*5fe0*/  ISETP.GT.AND P1, PT, R0, 0x8, P1 ;  /* 0x000000080000780c */ /* 0x000fe20000f24270 */
[----:B0-----:R-:W-:Y:S02]  /*5ff0*/  @P3 IMAD.MOV.U32 R2, RZ, RZ, R6 ;  /* 0x000000ffff023224 */ /* 0x001fe400078e0006 */
[----:B------:R-:W-:-:S05]  /*6000*/  @P3 IMAD.MOV.U32 R3, RZ, RZ, R7 ;  /* 0x000000ffff033224 */ /* 0x000fca00078e0007 */
[----:B------:R0:W-:Y:S02]  /*6010*/  @P3 STG.E.U16 desc[UR36][R2.64+0xe0], R82 ;  /* 0x0000e05202003986 */ /* 0x0001e4000c101524 */
[----:B0-----:R-:W-:Y:S02]  /*6020*/  @P2 IMAD.MOV.U32 R2, RZ, RZ, R6 ;  /* 0x000000ffff022224 */ /* 0x001fe400078e0006 */
[----:B------:R-:W-:-:S05]  /*6030*/  @P2 IMAD.MOV.U32 R3, RZ, RZ, R7 ;  /* 0x000000ffff032224 */ /* 0x000fca00078e0007 */
[----:B------:R0:W-:Y:S02]  /*6040*/  @P2 STG.E.U16 desc[UR36][R2.64+0xe2], R83 ;  /* 0x0000e25302002986 */ /* 0x0001e4000c101524 */
[----:B0-----:R-:W-:Y:S02]  /*6050*/  @P4 IMAD.MOV.U32 R2, RZ, RZ, R4 ;  /* 0x000000ffff024224 */ /* 0x001fe400078e0004 */
[----:B------:R-:W-:-:S05]  /*6060*/  @P4 IMAD.MOV.U32 R3, RZ, RZ, R5 ;  /* 0x000000ffff034224 */ /* 0x000fca00078e0005 */
[----:B------:R0:W-:Y:S04]  /*6070*/  @P4 STG.E.U16 desc[UR36][R2.64+0xf0], R84 ;  /* 0x0000f05402004986 */ /* 0x0001e8000c101524 */
[----:B------:R1:W-:Y:S01]  /*6080*/  @P5 STG.E.U16 desc[UR36][R4.64+0xf2], R85 ;  /* 0x0000f25504005986 */ /* 0x0003e2000c101524 */
[----:B0-----:R-:W-:Y:S02]  /*6090*/  @P1 IMAD.MOV.U32 R2, RZ, RZ, R6 ;  /* 0x000000ffff021224 */ /* 0x001fe400078e0006 */
[----:B------:R-:W-:-:S05]  /*60a0*/  @P1 IMAD.MOV.U32 R3, RZ, RZ, R7 ;  /* 0x000000ffff031224 */ /* 0x000fca00078e0007 */
[----:B------:R1:W-:Y:S04]  /*60b0*/  @P1 STG.E.U16 desc[UR36][R2.64+0xf0], R86 ;  /* 0x0000f05602001986 */ /* 0x0003e8000c101524 */
[----:B------:R1:W-:Y:S02]  /*60c0*/  @P0 STG.E.U16 desc[UR36][R6.64+0xf2], R87 ;  /* 0x0000f25706000986 */ /* 0x0003e4000c101524 */
.L_x_159:
[----:B------:R-:W-:Y:S05]  /*60d0*/  BSYNC B0 ;  /* 0x0000000000007941 */ /* 0x000fea0003800000 */
.L_x_33:
[----:B01----:R-:W2:Y:S01]  /*60e0*/  LDL.64 R2, [R1] ;  /* 0x0000000001027983 */ /* 0x003ea20000100a00 */
[----:B------:R-:W-:Y:S01]  /*60f0*/  ULDC.64 UR4, c[0x0][0x650] ;  /* 0x0001940000047ab9 */ /* 0x000fe20000000a00 */
[----:B------:R0:W-:Y:S01]  /*6100*/  SYNCS.ARRIVE.TRANS64.A1T0 RZ, [R96+UR47], RZ ;  /* 0x000000ff60ff79a7 */ /* 0x0001e2000810002f */
[----:B------:R-:W-:Y:S01]  /*6110*/  PRMT R0, RZ, 0x7610, R0 ;  /* 0x00007610ff007816 */ /* 0x000fe20000000000 */
[----:B-----5:R-:W-:Y:S02]  /*6120*/  IMAD.MOV.U32 R19, RZ, RZ, -0x1 ;  /* 0xffffffffff137424 */ /* 0x020fe400078e00ff */
[----:B------:R-:W-:Y:S01]  /*6130*/  IMAD.MOV.U32 R22, RZ, RZ, -0x1 ;  /* 0xffffffffff167424 */ /* 0x000fe200078e00ff */
[----:B--2---:R-:W-:-:S04]  /*6140*/  LEA R18, P0, R2, R18, 0x1 ;  /* 0x0000001202127211 */ /* 0x004fc800078008ff */
[----:B------:R-:W-:Y:S01]  /*6150*/  LEA.HI.X R17, R2, R17, R23, 0x1, P0 ;  /* 0x0000001102117211 */ /* 0x000fe200000f0c17 */
[----:B------:R-:W-:Y:S01]  /*6160*/  IMAD.MOV.U32 R2, RZ, RZ, -0x1 ;  /* 0xffffffffff027424 */ /* 0x000fe200078e00ff */
[----:B------:R-:W-:-:S04]  /*6170*/  ISETP.GE.U32.AND P0, PT, R18, UR4, PT ;  /* 0x0000000412007c0c */ /* 0x000fc8000bf06070 */
[----:B------:R-:W-:-:S13]  /*6180*/  ISETP.GE.U32.AND.EX P0, PT, R17, UR5, PT, P0 ;  /* 0x0000000511007c0c */ /* 0x000fda000bf06100 */
[----:B0-----:R-:W-:Y:S05]  /*6190*/  @P0 BRA `(.L_x_160) ;  /* 0x0000000400700947 */ /* 0x001fea0003800000 */
[----:B------:R-:W0:Y:S01]  /*61a0*/  S2R R10, SR_CTAID.X ;  /* 0x00000000000a7919 */ /* 0x000e220000002500 */
[----:B------:R-:W1:Y:S01]  /*61b0*/  LDC.64 R8, c[0x0][0x628] ;  /* 0x00018a00ff087b82 */ /* 0x000e620000000a00 */
[----:B------:R-:W-:Y:S01]  /*61c0*/  ULDC UR4, c[0x0][0x150] ;  /* 0x0000540000047ab9 */ /* 0x000fe20000000800 */
[----:B---34-:R-:W-:Y:S01]  /*61d0*/  IMAD.MOV.U32 R6, RZ, RZ, R18 ;  /* 0x000000ffff067224 */ /* 0x018fe200078e0012 */
[----:B------:R-:W2:Y:S01]  /*61e0*/  S2R R20, SR_CTAID.Y ;  /* 0x0000000000147919 */ /* 0x000ea20000002600 */
[----:B------:R-:W-:-:S04]  /*61f0*/  IMAD.MOV.U32 R7, RZ, RZ, R17 ;  /* 0x000000ffff077224 */ /* 0x000fc800078e0011 */
[----:B------:R-:W3:Y:S08]  /*6200*/  LDC R15, c[0x0][0x144] ;  /* 0x00005100ff0f7b82 */ /* 0x000ef00000000800 */
[----:B------:R-:W4:Y:S08]  /*6210*/  LDC R0, c[0x0][0x630] ;  /* 0x00018c00ff007b82 */ /* 0x000f300000000800 */
[----:B------:R-:W2:Y:S01]  /*6220*/  LDC.64 R12, c[0x0][0x620] ;  /* 0x00018800ff0c7b82 */ /* 0x000ea20000000a00 */
[----:B-1----:R-:W-:-:S04]  /*6230*/  ISETP.NE.U32.AND P0, PT, R8, RZ, PT ;  /* 0x000000ff0800720c */ /* 0x002fc80003f05070 */
[----:B------:R-:W-:Y:S02]  /*6240*/  ISETP.NE.AND.EX P0, PT, R9, RZ, PT, P0 ;  /* 0x000000ff0900720c */ /* 0x000fe40003f05300 */
[----:B0-----:R-:W-:-:S05]  /*6250*/  I2FP.F32.U32 R2, R10 ;  /* 0x0000000a00027245 */ /* 0x001fca0000201000 */
[----:B------:R-:W-:-:S04]  /*6260*/  FMUL R2, R2, UR4 ;  /* 0x0000000402027c20 */ /* 0x000fc80008400000 */
[----:B------:R0:W1:Y:S02]  /*6270*/  F2I.U32.TRUNC.NTZ R14, R2 ;  /* 0x00000002000e7305 */ /* 0x000064000020f000 */
[----:B---34-:R-:W-:Y:S05]  /*6280*/  @!P0 BRA `(.L_x_161) ;  /* 0x0000000000288947 */ /* 0x018fea0003800000 */
[----:B------:R-:W3:Y:S02]  /*6290*/  LDC R3, c[0x0][0x634] ;  /* 0x00018d00ff037b82 */ /* 0x000ee40000000800 */
[----:B---3--:R-:W-:-:S05]  /*62a0*/  IADD3 R7, P0, R18, R3, RZ ;  /* 0x0000000312077210 */ /* 0x008fca0007f1e0ff */
[----:B------:R-:W-:-:S04]  /*62b0*/  IMAD.X R11, RZ, RZ, R17, P0 ;  /* 0x000000ffff0b7224 */ /* 0x000fc800000e0611 */
[----:B0-----:R-:W-:-:S04]  /*62c0*/  IMAD.WIDE.U32 R2, R11, R8, RZ ;  /* 0x000000080b027225 */ /* 0x001fc800078e00ff */
[----:B------:R-:W-:-:S04]  /*62d0*/  IMAD.WIDE.U32 R4, P0, R7, R9, R2 ;  /* 0x0000000907047225 */ /* 0x000fc80007800002 */
[----:B------:R-:W-:-:S04]  /*62e0*/  IMAD.WIDE.U32 R2, R7, R8, RZ ;  /* 0x0000000807027225 */ /* 0x000fc800078e00ff */
[----:B------:R-:W-:Y:S01]  /*62f0*/  IMAD.X R7, RZ, RZ, RZ, P0 ;  /* 0x000000ffff077224 */ /* 0x000fe200000e06ff */
[----:B------:R-:W-:Y:S01]  /*6300*/  IADD3 RZ, P0, R3, R4, RZ ;  /* 0x0000000403ff7210 */ /* 0x000fe20007f1e0ff */
[----:B------:R-:W-:-:S04]  /*6310*/  IMAD.MOV.U32 R6, RZ, RZ, R5 ;  /* 0x000000ffff067224 */ /* 0x000fc800078e0005 */
[----:B------:R-:W-:-:S08]  /*6320*/  IMAD.WIDE.U32.X R6, R11, R9, R6, P0 ;  /* 0x000000090b067225 */ /* 0x000fd000000e0406 */
.L_x_161:
[----:B------:R-:W3:Y:S01]  /*6330*/  LDC.64 R26, c[0x0][0x640] ;  /* 0x00019000ff1a7b82 */ /* 0x000ee20000000a00 */
[-C--:B------:R-:W-:Y:S01]  /*6340*/  SHF.R.U64 R11, R6, R0.reuse, R7 ;  /* 0x00000000060b7219 */ /* 0x080fe20000001207 */
[----:B------:R-:W-:Y:S01]  /*6350*/  IMAD.MOV.U32 R19, RZ, RZ, R17 ;  /* 0x000000ffff137224 */ /* 0x000fe200078e0011 */
[----:B------:R-:W-:Y:S01]  /*6360*/  SHF.R.U32.HI R0, RZ, R0, R7 ;  /* 0x00000000ff007219 */ /* 0x000fe20000011607 */
[----:B-1----:R-:W-:Y:S01]  /*6370*/  IMAD.MOV R14, RZ, RZ, -R14 ;  /* 0x000000ffff0e7224 */ /* 0x002fe200078e0a0e */
[----:B------:R-:W-:Y:S01]  /*6380*/  IADD3 R5, P0, RZ, -R11, RZ ;  /* 0x8000000bff057210 */ /* 0x000fe20007f1e0ff */
[----:B------:R-:W-:Y:S01]  /*6390*/  ULDC UR4, c[0x0][0x154] ;  /* 0x0000550000047ab9 */ /* 0x000fe20000000800 */
[----:B------:R-:W-:Y:S01]  /*63a0*/  IMAD.MOV.U32 R7, RZ, RZ, 0x1 ;  /* 0x00000001ff077424 */ /* 0x000fe200078e00ff */
[----:B------:R-:W1:Y:S01]  /*63b0*/  LDC R4, c[0x0][0x618] ;  /* 0x00018600ff047b82 */ /* 0x000e620000000800 */
[----:B------:R-:W-:Y:S02]  /*63c0*/  IMAD R22, R15, R14, R10 ;  /* 0x0000000e0f167224 */ /* 0x000fe400078e020a */
[----:B------:R-:W-:-:S04]  /*63d0*/  IMAD.X R3, RZ, RZ, ~R0, P0 ;  /* 0x000000ffff037224 */ /* 0x000fc800000e0e00 */
[-C--:B--2---:R-:W-:Y:S01]  /*63e0*/  IMAD R0, R3, R12.reuse, RZ ;  /* 0x0000000c03007224 */ /* 0x084fe200078e02ff */
[----:B------:R-:W2:Y:S01]  /*63f0*/  LDC R6, c[0x0][0x608] ;  /* 0x00018200ff067b82 */ /* 0x000ea20000000800 */
[----:B0-----:R-:W-:-:S04]  /*6400*/  IMAD.WIDE.U32 R2, R5, R12, R18 ;  /* 0x0000000c05027225 */ /* 0x001fc800078e0012 */
[----:B------:R-:W-:Y:S01]  /*6410*/  IMAD R5, R5, R13, R0 ;  /* 0x0000000d05057224 */ /* 0x000fe200078e0200 */
[----:B------:R-:W-:Y:S02]  /*6420*/  I2FP.F32.U32 R0, R20 ;  /* 0x0000001400007245 */ /* 0x000fe40000201000 */
[----:B------:R-:W0:Y:S01]  /*6430*/  LDC R24, c[0x0][0x658] ;  /* 0x00019600ff187b82 */ /* 0x000e220000000800 */
[----:B------:R-:W-:Y:S01]  /*6440*/  IMAD.IADD R3, R3, 0x1, R5 ;  /* 0x0000000103037824 */ /* 0x000fe200078e0205 */
[----:B---3--:R-:W-:Y:S01]  /*6450*/  ISETP.NE.U32.AND P0, PT, R26, RZ, PT ;  /* 0x000000ff1a00720c */ /* 0x008fe20003f05070 */
[----:B------:R-:W-:Y:S01]  /*6460*/  FMUL R0, R0, UR4 ;  /* 0x0000000400007c20 */ /* 0x000fe20008400000 */
[----:B------:R-:W-:Y:S02]  /*6470*/  IMAD.MOV.U32 R5, RZ, RZ, -0x1 ;  /* 0xffffffffff057424 */ /* 0x000fe400078e00ff */
[----:B------:R-:W-:Y:S01]  /*6480*/  ISETP.NE.AND.EX P0, PT, R27, RZ, PT, P0 ;  /* 0x000000ff1b00720c */ /* 0x000fe20003f05300 */
[----:B------:R3:W4:Y:S01]  /*6490*/  F2I.U32.TRUNC.NTZ R12, R0 ;  /* 0x00000000000c7305 */ /* 0x000722000020f000 */
[----:B------:R-:W3:Y:S01]  /*64a0*/  LDC R15, c[0x0][0x148] ;  /* 0x00005200ff0f7b82 */ /* 0x000ee20000000800 */
[----:B-1----:R-:W-:-:S02]  /*64b0*/  SHF.R.U64 R10, R2, R4, R3 ;  /* 0x00000004020a7219 */ /* 0x002fc40000001203 */
[----:B------:R-:W-:-:S05]  /*64c0*/  SHF.R.U32.HI R3, RZ, R4, R3 ;  /* 0x00000004ff037219 */ /* 0x000fca0000011603 */
[----:B------:R-:W1:Y:S01]  /*64d0*/  LDC R14, c[0x0][0x600] ;  /* 0x00018000ff0e7b82 */ /* 0x000e620000000800 */
[-CC-:B--2---:R-:W-:Y:S02]  /*64e0*/  SHF.R.U64 R8, R10, R6.reuse, R3.reuse ;  /* 0x000000060a087219 */ /* 0x184fe40000001203 */
[----:B------:R-:W-:-:S05]  /*64f0*/  SHF.R.U32.HI R3, RZ, R6, R3 ;  /* 0x00000006ff037219 */ /* 0x000fca0000011603 */
[----:B------:R-:W2:Y:S01]  /*6500*/  LDC R21, c[0x0][0x648] ;  /* 0x00019200ff157b82 */ /* 0x000ea20000000800 */
[-CC-:B0-----:R-:W-:Y:S02]  /*6510*/  SHF.R.U64 R13, R8, R24.reuse, R3.reuse ;  /* 0x00000018080d7219 */ /* 0x181fe40000001203 */
[-C--:B------:R-:W-:Y:S02]  /*6520*/  SHF.L.U32 R5, R5, R24.reuse, RZ ;  /* 0x0000001805057219 */ /* 0x080fe400000006ff */
[-C--:B------:R-:W-:Y:S01]  /*6530*/  SHF.R.U32.HI R3, RZ, R24.reuse, R3 ;  /* 0x00000018ff037219 */ /* 0x080fe20000011603 */
[----:B------:R-:W-:Y:S01]  /*6540*/  IMAD.MOV.U32 R2, RZ, RZ, R13 ;  /* 0x000000ffff027224 */ /* 0x000fe200078e000d */
[----:B------:R-:W-:Y:S01]  /*6550*/  SHF.L.U32 R24, R7, R24, RZ ;  /* 0x0000001807187219 */ /* 0x000fe200000006ff */
[----:B------:R-:W0:Y:S01]  /*6560*/  LDC R25, c[0x0][0x638] ;  /* 0x00018e00ff197b82 */ /* 0x000e220000000800 */
[----:B------:R-:W-:-:S07]  /*6570*/  LOP3.LUT R19, RZ, R5, RZ, 0x33, !PT ;  /* 0x00000005ff137212 */ /* 0x000fce00078e33ff */
[----:B------:R-:W0:Y:S01]  /*6580*/  LDC R28, c[0x0][0x610] ;  /* 0x00018400ff1c7b82 */ /* 0x000e220000000800 */
[----:B----4-:R-:W-:Y:S05]  /*6590*/  @!P0 BRA `(.L_x_162) ;  /* 0x0000000000288947 */ /* 0x010fea0003800000 */
[----:B---3--:R-:W3:Y:S02]  /*65a0*/  LDC R0, c[0x0][0x64c] ;  /* 0x00019300ff007b82 */ /* 0x008ee40000000800 */
[----:B---3--:R-:W-:-:S05]  /*65b0*/  IADD3 R7, P0, R13, R0, RZ ;  /* 0x000000000d077210 */ /* 0x008fca0007f1e0ff */
        /* <DEDUP_REMOVED lines=8> */
.L_x_162:
[----:B------:R-:W4:Y:S01]  /*6640*/  LDC R4, c[0x0][0x65c] ;  /* 0x00019700ff047b82 */ /* 0x000f220000000800 */
[----:B--23--:R-:W-:Y:S01]  /*6650*/  SHF.R.U64 R0, R2, R21, R3 ;  /* 0x0000001502007219 */ /* 0x00cfe20000001203 */
[----:B-1----:R-:W-:Y:S01]  /*6660*/  VIADD R3, R14, 0xffffffff ;  /* 0xffffffff0e037836 */ /* 0x002fe20000000000 */
[----:B------:R-:W-:Y:S01]  /*6670*/  LOP3.LUT R19, R8, R19, RZ, 0xc0, !PT ;  /* 0x0000001308137212 */ /* 0x000fe200078ec0ff */
[----:B------:R-:W-:Y:S02]  /*6680*/  IMAD.MOV R12, RZ, RZ, -R12 ;  /* 0x000000ffff0c7224 */ /* 0x000fe400078e0a0c */
[----:B------:R-:W-:Y:S01]  /*6690*/  IMAD.MOV R2, RZ, RZ, -R0 ;  /* 0x000000ffff027224 */ /* 0x000fe200078e0a00 */
[----:B------:R-:W-:Y:S01]  /*66a0*/  LOP3.LUT R3, R10, R3, RZ, 0xc0, !PT ;  /* 0x000000030a037212 */ /* 0x000fe200078ec0ff */
[----:B------:R-:W-:Y:S02]  /*66b0*/  IMAD R19, R24, R0, R19 ;  /* 0x0000000018137224 */ /* 0x000fe400078e0213 */
[----:B0-----:R-:W-:-:S04]  /*66c0*/  IMAD R0, R2, R25, R13 ;  /* 0x0000001902007224 */ /* 0x001fc800078e020d */
[----:B------:R-:W-:Y:S01]  /*66d0*/  IMAD R2, R0, R14, R3 ;  /* 0x0000000e00027224 */ /* 0x000fe200078e0203 */
[----:B----4-:R-:W-:Y:S01]  /*66e0*/  ISETP.NE.AND P0, PT, R4, 0x1, PT ;  /* 0x000000010400780c */ /* 0x010fe20003f05270 */
[----:B------:R-:W-:-:S05]  /*66f0*/  IMAD.MOV.U32 R4, RZ, RZ, 0x1 ;  /* 0x00000001ff047424 */ /* 0x000fca00078e00ff */
[----:B------:R-:W-:-:S07]  /*6700*/  PRMT R0, R4, 0x7610, R0 ;  /* 0x0000761004007816 */ /* 0x000fce0000000000 */
[----:B------:R-:W-:-:S04]  /*6710*/  @P0 IMAD R22, R15, R12, R20 ;  /* 0x0000000c0f160224 */ /* 0x000fc800078e0214 */
[----:B------:R-:W-:-:S05]  /*6720*/  IMAD R19, R19, R28, R22 ;  /* 0x0000001c13137224 */ /* 0x000fca00078e0216 */
[----:B------:R-:W-:Y:S02]  /*6730*/  SEL R22, R2, R19, !P0 ;  /* 0x0000001302167207 */ /* 0x000fe40004000000 */
[----:B------:R-:W-:Y:S01]  /*6740*/  SEL R19, R19, R2, !P0 ;  /* 0x0000000213137207 */ /* 0x000fe20004000000 */
[----:B------:R-:W-:-:S07]  /*6750*/  IMAD.MOV.U32 R2, RZ, RZ, R11 ;  /* 0x000000ffff027224 */ /* 0x000fce00078e000b */
.L_x_160:
[----:B------:R-:W-:Y:S02]  /*6760*/  LOP3.LUT P0, RZ, R0, 0xff, RZ, 0xc0, !PT ;  /* 0x000000ff00ff7812 */ /* 0x000fe4000780c0ff */
[----:B------:R-:W-:-:S11]  /*6770*/  LOP3.LUT R101, R101, 0x1, RZ, 0x3c, !PT ;  /* 0x0000000165657812 */ /* 0x000fd600078e3cff */
[----:B------:R-:W-:Y:S05]  /*6780*/  @P0 BRA `(.L_x_163) ;  /* 0xffffffac00c40947 */ /* 0x000fea000383ffff */
[----:B------:R-:W-:Y:S05]  /*6790*/  EXIT ;  /* 0x000000000000794d */ /* 0x000fea0003800000 */
.L_x_14:
[----:B------:R-:W-:-:S08]  /*67a0*/  ISETP.NE.AND P0, PT, R0, RZ, PT ;  /* 0x000000ff0000720c */ /* 0x000fd00003f05270 */
[----:B0-----:R-:W0:-:S00]  /*67b0*/  USETMAXREG.DEALLOC.CTAPOOL 0x28 ;  /* 0x00000028000079c8 */ /* 0x001e0000080e0500 */
[----:B------:R-:W-:Y:S05]  /*67c0*/  @P0 EXIT ;  /* 0x000000000000094d */ /* 0x000fea0003800000 */
[----:B0-----:R-:W-:Y:S01]  /*67d0*/  LOP3.LUT P0, RZ, R8, 0xff, RZ, 0xc0, !PT ;  /* 0x000000ff08ff7812 */ /* 0x001fe2000780c0ff */
[----:B------:R-:W-:Y:S02]  /*67e0*/  IMAD.MOV.U32 R0, RZ, RZ, 0x1 ;  /* 0x00000001ff007424 */ /* 0x000fe400078e00ff */
[----:B------:R-:W-:-:S10]  /*67f0*/  IMAD.MOV.U32 R7, RZ, RZ, RZ ;  /* 0x000000ffff077224 */ /* 0x000fd400078e00ff */
[----:B------:R-:W-:Y:S05]  /*6800*/  @!P0 BRA `(.L_x_164) ;  /* 0x0000000c001c8947 */ /* 0x000fea0003800000 */
[----:B------:R-:W-:Y:S01]  /*6810*/  LOP3.LUT P0, RZ, R4, 0x1f, RZ, 0xc0, !PT ;  /* 0x0000001f04ff7812 */ /* 0x000fe2000780c0ff */
[----:B------:R-:W-:Y:S01]  /*6820*/  ULDC UR5, c[0x0][0x658] ;  /* 0x0001960000057ab9 */ /* 0x000fe20000000800 */
[----:B------:R-:W-:Y:S01]  /*6830*/  UMOV UR6, 0xffffffff ;  /* 0xffffffff00067882 */ /* 0x000fe20000000000 */
[----:B------:R-:W-:Y:S01]  /*6840*/  BSSY B0, `(.L_x_164) ;  /* 0x00000c3000007945 */ /* 0x000fe20003800000 */
[----:B------:R-:W-:Y:S01]  /*6850*/  USHF.L.U32 UR6, UR6, UR5, URZ ;  /* 0x0000000506067299 */ /* 0x000fe2000800063f */
[C---:B------:R-:W-:Y:S01]  /*6860*/  ISETP.NE.AND P2, PT, R3.reuse, RZ, PT ;  /* 0x000000ff0300720c */ /* 0x040fe20003f45270 */
[----:B------:R-:W-:Y:S01]  /*6870*/  IMAD.MOV.U32 R8, RZ, RZ, 0x1 ;  /* 0x00000001ff087424 */ /* 0x000fe200078e00ff */
[----:B------:R-:W-:Y:S01]  /*6880*/  ISETP.NE.OR P0, PT, R3, RZ, !P0 ;  /* 0x000000ff0300720c */ /* 0x000fe20004705670 */
[----:B------:R-:W-:Y:S01]  /*6890*/  IMAD.MOV.U32 R0, RZ, RZ, 0x1 ;  /* 0x00000001ff007424 */ /* 0x000fe200078e00ff */
[----:B------:R-:W-:Y:S01]  /*68a0*/  LOP3.LUT R6, R16, 0x2, RZ, 0xfc, !PT ;  /* 0x0000000210067812 */ /* 0x000fe200078efcff */
[----:B------:R-:W-:Y:S01]  /*68b0*/  IMAD.MOV.U32 R7, RZ, RZ, RZ ;  /* 0x000000ffff077224 */ /* 0x000fe200078e00ff */
[----:B------:R-:W-:Y:S01]  /*68c0*/  ULDC UR4, c[0x0][0x600] ;  /* 0x0001800000047ab9 */ /* 0x000fe20000000800 */
[----:B------:R-:W-:Y:S01]  /*68d0*/  UMOV UR7, 0x1 ;  /* 0x0000000100077882 */ /* 0x000fe20000000000 */
[----:B------:R-:W-:-:S02]  /*68e0*/  UIADD3 UR19, UR40, 0x1, URZ ;  /* 0x0000000128137890 */ /* 0x000fc4000fffe03f */
[----:B------:R-:W-:Y:S02]  /*68f0*/  UIADD3 UR15, UR4, -0x1, URZ ;  /* 0xffffffff040f7890 */ /* 0x000fe4000fffe03f */
[----:B------:R-:W-:Y:S02]  /*6900*/  USHF.L.U32 UR17, UR7, UR5, URZ ;  /* 0x0000000507117299 */ /* 0x000fe4000800063f */
[----:B------:R-:W-:Y:S01]  /*6910*/  ULOP3.LUT UR16, URZ, UR6, URZ, 0x33, !UPT ;  /* 0x000000063f107292 */ /* 0x000fe2000f8e333f */
[----:B------:R-:W-:-:S11]  /*6920*/  ULDC.64 UR20, c[0x0][0x198] ;  /* 0x0000660000147ab9 */ /* 0x000fd60000000a00 */
.L_x_176:
[----:B------:R-:W-:-:S03]  /*6930*/  UMOV UR4, 0xffffffff ;  /* 0xffffffff00047882 */ /* 0x000fc60000000000 */
[----:B------:R-:W-:Y:S05]  /*6940*/  BRA.DIV UR4, `(.L_x_165) ;  /* 0x0000001604d87947 */ /* 0x000fea000b800000 */
[----:B------:R-:W-:-:S13]  /*6950*/  ELECT P6, URZ, PT ;  /* 0x00000000003f782f */ /* 0x000fda00038c0000 */
.L_x_203:
[----:B------:R-:W0:Y:S01]  /*6960*/  LDC R3, c[0x0][0x28c] ;  /* 0x0000a300ff037b82 */ /* 0x000e220000000800 */
[----:B------:R-:W-:Y:S01]  /*6970*/  BSSY B1, `(.L_x_166) ;  /* 0x0000037000017945 */ /* 0x000fe20003800000 */
[----:B0-----:R-:W-:-:S13]  /*6980*/  ISETP.LT.OR P6, PT, R3, 0x1, !P6 ;  /* 0x000000010300780c */ /* 0x001fda00077c1670 */
[----:B------:R-:W-:Y:S05]  /*6990*/  @P6 BRA `(.L_x_167) ;  /* 0x0000000000d06947 */ /* 0x000fea0003800000 */
[----:B------:R-:W-:Y:S02]  /*69a0*/  IMAD.SHL.U32 R22, R22, 0x80, RZ ;  /* 0x0000008016167824 */ /* 0x000fe400078e00ff */
[----:B------:R-:W-:Y:S02]  /*69b0*/  IMAD.SHL.U32 R19, R19, 0x40, RZ ;  /* 0x0000004013137824 */ /* 0x000fe400078e00ff */
[----:B------:R-:W-:Y:S02]  /*69c0*/  IMAD.MOV.U32 R12, RZ, RZ, RZ ;  /* 0x000000ffff0c7224 */ /* 0x000fe400078e00ff */
[----:B------:R-:W-:Y:S02]  /*69d0*/  IMAD.U32 R13, RZ, RZ, UR19 ;  /* 0x00000013ff0d7e24 */ /* 0x000fe4000f8e00ff */
[----:B------:R-:W-:Y:S02]  /*69e0*/  IMAD.MOV.U32 R3, RZ, RZ, R0 ;  /* 0x000000ffff037224 */ /* 0x000fe400078e0000 */
[----:B------:R-:W-:-:S07]  /*69f0*/  IMAD.MOV.U32 R4, RZ, RZ, R7 ;  /* 0x000000ffff047224 */ /* 0x000fce00078e0007 */
.L_x_171:
[----:B------:R-:W0:Y:S01]  /*6a00*/  S2R R10, SR_CgaCtaId ;  /* 0x00000000000a7919 */ /* 0x000e220000008800 */
[----:B------:R-:W-:Y:S01]  /*6a10*/  MOV R5, 0x400 ;  /* 0x0000040000057802 */ /* 0x000fe20000000f00 */
[----:B------:R-:W1:Y:S03]  /*6a20*/  @!P2 LDC R9, c[0x0][0x500] ;  /* 0x00014000ff09ab82 */ /* 0x000e660000000800 */
[----:B0-----:R-:W-:Y:S02]  /*6a30*/  LEA R11, R10, R5, 0x18 ;  /* 0x000000050a0b7211 */ /* 0x001fe400078ec0ff */
[----:B------:R-:W-:-:S03]  /*6a40*/  SHF.L.U32 R5, R3, 0x1f, RZ ;  /* 0x0000001f03057819 */ /* 0x000fc600000006ff */
[----:B------:R-:W-:-:S04]  /*6a50*/  IMAD R10, R4, 0x8, R11 ;  /* 0x00000008040a7824 */ /* 0x000fc800078e020b */
[----:B------:R-:W0:Y:S02]  /*6a60*/  SYNCS.PHASECHK.TRANS64.TRYWAIT P1, [R10+URZ+0x90], R5 ;  /* 0x000090050a0075a7 */ /* 0x000e24000802017f */
[----:B01----:R-:W-:Y:S05]  /*6a70*/  @!P1 BRA `(.L_x_168) ;  /* 0x0000001400ac9947 */ /* 0x003fea0003800000 */
.L_x_204:
[----:B0-----:R-:W-:Y:S01]  /*6a80*/  PRMT R5, R6, 0x9910, RZ ;  /* 0x0000991006057816 */ /* 0x001fe200000000ff */
[----:B------:R0:W-:Y:S03]  /*6a90*/  @!P2 SYNCS.ARRIVE.TRANS64 RZ, [R10+URZ], R9 ;  /* 0x000000090affa9a7 */ /* 0x0001e6000800003f */
[----:B------:R-:W-:-:S13]  /*6aa0*/  ISETP.NE.AND P1, PT, R5, 0x2, PT ;  /* 0x000000020500780c */ /* 0x000fda0003f25270 */
[----:B0-----:R-:W-:Y:S05]  /*6ab0*/  @P1 BRA `(.L_x_169) ;  /* 0x0000000000041947 */ /* 0x001fea0003800000 */
[----:B------:R-:W-:Y:S01]  /*6ac0*/  BPT.TRAP 0x1 ;  /* 0x000000040000795c */ /* 0x000fe20000300000 */
.L_x_169:
[----:B------:R-:W-:Y:S05]  /*6ad0*/  @P0 BRA `(.L_x_170) ;  /* 0x0000000000040947 */ /* 0x000fea0003800000 */
[----:B------:R-:W-:Y:S01]  /*6ae0*/  BPT.TRAP 0x1 ;  /* 0x000000040000795c */ /* 0x000fe20000300000 */
.L_x_170:
[--C-:B------:R-:W-:Y:S01]  /*6af0*/  IMAD R5, R4, 0x1000, R11.reuse ;  /* 0x0000100004057824 */ /* 0x100fe200078e020b */
[----:B------:R-:W-:Y:S01]  /*6b00*/  R2UR UR9, R10 ;  /* 0x000000000a0972ca */ /* 0x000fe200000e0000 */
[C---:B------:R-:W-:Y:S01]  /*6b10*/  IMAD R11, R4.reuse, 0x2000, R11 ;  /* 0x00002000040b7824 */ /* 0x040fe200078e020b */
[----:B------:R-:W-:Y:S01]  /*6b20*/  UIADD3 UR4, UP0, UR20, 0xf0, URZ ;  /* 0x000000f014047890 */ /* 0x000fe2000ff1e03f */
[----:B------:R-:W-:Y:S01]  /*6b30*/  VIADD R13, R13, 0xffffffff ;  /* 0xffffffff0d0d7836 */ /* 0x000fe20000000000 */
[----:B------:R-:W-:Y:S01]  /*6b40*/  R2UR UR5, R5 ;  /* 0x00000000050572ca */ /* 0x000fe200000e0000 */
[----:B------:R-:W-:Y:S01]  /*6b50*/  UIADD3 UR22, UP1, UR20, 0x1f0, URZ ;  /* 0x000001f014167890 */ /* 0x000fe2000ff3e03f */
[----:B------:R-:W-:Y:S01]  /*6b60*/  R2UR UR8, R11 ;  /* 0x000000000b0872ca */ /* 0x000fe200000e0000 */
[----:B------:R-:W-:Y:S01]  /*6b70*/  VIADD R4, R4, 0x1 ;  /* 0x0000000104047836 */ /* 0x000fe20000000000 */
[----:B------:R-:W-:Y:S01]  /*6b80*/  R2UR UR11, R19 ;  /* 0x00000000130b72ca */ /* 0x000fe200000e0000 */
[----:B------:R-:W-:Y:S01]  /*6b90*/  UIADD3.X UR23, URZ, UR21, URZ, UP1, !UPT ;  /* 0x000000153f177290 */ /* 0x000fe20008ffe43f */
[----:B------:R-:W-:Y:S01]  /*6ba0*/  R2UR UR10, R12 ;  /* 0x000000000c0a72ca */ /* 0x000fe200000e0000 */
[----:B------:R-:W-:Y:S01]  /*6bb0*/  UMOV UR6, 0x0 ;  /* 0x0000000000067882 */ /* 0x000fe20000000000 */
[----:B------:R-:W-:Y:S01]  /*6bc0*/  R2UR UR12, R2 ;  /* 0x00000000020c72ca */ /* 0x000fe200000e0000 */
[----:B------:R-:W-:Y:S01]  /*6bd0*/  UMOV UR7, 0x10000000 ;  /* 0x1000000000077882 */ /* 0x000fe20000000000 */
[----:B------:R-:W-:Y:S01]  /*6be0*/  R2UR UR18, R22 ;  /* 0x00000000161272ca */ /* 0x000fe200000e0000 */
[----:B------:R-:W-:Y:S01]  /*6bf0*/  VIADD R12, R12, 0x20 ;  /* 0x000000200c0c7836 */ /* 0x000fe20000000000 */
[----:B------:R-:W-:Y:S01]  /*6c00*/  ISETP.GT.AND P3, PT, R13, 0x1, PT ;  /* 0x000000010d00780c */ /* 0x000fe20003f64270 */
[----:B------:R-:W-:Y:S01]  /*6c10*/  UIADD3 UR13, UR5, 0x200, URZ ;  /* 0x00000200050d7890 */ /* 0x000fe2000fffe03f */
[----:B------:R-:W-:Y:S01]  /*6c20*/  ISETP.NE.AND P1, PT, R4, 0x12, PT ;  /* 0x000000120400780c */ /* 0x000fe20003f25270 */
[----:B------:R-:W-:-:S02]  /*6c30*/  UIADD3.X UR5, URZ, UR21, URZ, UP0, !UPT ;  /* 0x000000153f057290 */ /* 0x000fc400087fe43f */
[----:B------:R-:W-:Y:S01]  /*6c40*/  UIADD3 UR14, UR8, 0x12200, URZ ;  /* 0x00012200080e7890 */ /* 0x000fe2000fffe03f */
[----:B------:R-:W-:Y:S02]  /*6c50*/  SEL R10, RZ, 0x1, P1 ;  /* 0x00000001ff0a7807 */ /* 0x000fe40000800000 */
[----:B------:R-:W-:Y:S01]  /*6c60*/  UMOV UR8, UR13 ;  /* 0x0000000d00087c82 */ /* 0x000fe20008000000 */
[----:B------:R-:W-:Y:S02]  /*6c70*/  SEL R4, R4, RZ, P1 ;  /* 0x000000ff04047207 */ /* 0x000fe40000800000 */
[----:B------:R-:W-:Y:S01]  /*6c80*/  LOP3.LUT R3, R3, R10, RZ, 0x3c, !PT ;  /* 0x0000000a03037212 */ /* 0x000fe200078e3cff */
[----:B------:R0:W-:Y:S02]  /*6c90*/  UTMALDG.3D [UR8], [UR4], desc[UR6] ;  /* 0x00000608040075b4 */ /* 0x0001e40008011000 */
[----:B0-----:R-:W-:Y:S01]  /*6ca0*/  UMOV UR8, UR14 ;  /* 0x0000000e00087c82 */ /* 0x001fe20008000000 */
[----:B------:R-:W-:-:S02]  /*6cb0*/  UMOV UR11, UR18 ;  /* 0x00000012000b7c82 */ /* 0x000fc40008000000 */
[----:B------:R0:W-:Y:S02]  /*6cc0*/  UTMALDG.3D [UR8], [UR22], desc[UR6] ;  /* 0x00000608160075b4 */ /* 0x0001e40008011000 */
[----:B0-----:R-:W-:Y:S05]  /*6cd0*/  @P3 BRA `(.L_x_171) ;  /* 0xfffffffc00483947 */ /* 0x001fea000383ffff */
.L_x_167:
[----:B------:R-:W-:Y:S05]  /*6ce0*/  BSYNC B1 ;  /* 0x0000000000017941 */ /* 0x000fea0003800000 */
.L_x_166:
[----:B------:R-:W2:Y:S01]  /*6cf0*/  LDL.64 R10, [R1] ;  /* 0x00000000010a7983 */ /* 0x000ea20000100a00 */
[----:B------:R-:W-:Y:S01]  /*6d00*/  LOP3.LUT P4, RZ, R8, 0xff, RZ, 0xc0, !PT ;  /* 0x000000ff08ff7812 */ /* 0x000fe2000788c0ff */
[----:B------:R-:W-:Y:S01]  /*6d10*/  VIADD R4, R7, UR40 ;  /* 0x0000002807047c36 */ /* 0x000fe20008000000 */
[----:B------:R-:W-:Y:S01]  /*6d20*/  ULDC.64 UR4, c[0x0][0x650] ;  /* 0x0001940000047ab9 */ /* 0x000fe20000000a00 */
[----:B------:R-:W-:Y:S01]  /*6d30*/  IMAD.U32 R7, RZ, RZ, UR40 ;  /* 0x00000028ff077e24 */ /* 0x000fe2000f8e00ff */
[----:B------:R-:W-:Y:S01]  /*6d40*/  UISETP.GE.U32.AND UP0, UPT, UR40, 0x12, UPT ;  /* 0x000000122800788c */ /* 0x000fe2000bf06070 */
[----:B------:R-:W-:Y:S01]  /*6d50*/  BSSY B1, `(.L_x_172) ;  /* 0x000006f000017945 */ /* 0x000fe20003800000 */
[----:B------:R-:W-:Y:S01]  /*6d60*/  ISETP.GT.U32.AND P1, PT, R4, 0x11, PT ;  /* 0x000000110400780c */ /* 0x000fe20003f24070 */
[----:B------:R-:W-:Y:S01]  /*6d70*/  IMAD.MOV.U32 R19, RZ, RZ, -0x1 ;  /* 0xffffffffff137424 */ /* 0x000fe200078e00ff */
[----:B------:R-:W-:Y:S01]  /*6d80*/  PRMT R8, RZ, 0x7610, R8 ;  /* 0x00007610ff087816 */ /* 0x000fe20000000008 */
[----:B------:R-:W-:Y:S01]  /*6d90*/  IMAD.MOV.U32 R22, RZ, RZ, -0x1 ;  /* 0xffffffffff167424 */ /* 0x000fe200078e00ff */
[----:B------:R-:W-:-:S02]  /*6da0*/  ISETP.LT.U32.AND P1, PT, R7, 0x12, P1 ;  /* 0x000000120700780c */ /* 0x000fc40000f21070 */
[----:B------:R-:W-:Y:S01]  /*6db0*/  PLOP3.LUT P3, PT, PT, PT, UP0, 0x80, 0x0 ;  /* 0x000000000000781c */ /* 0x000fe20003f6f008 */
[----:B------:R-:W0:Y:S01]  /*6dc0*/  @P4 S2R R3, SR_CgaCtaId ;  /* 0x0000000000034919 */ /* 0x000e220000008800 */
[----:B------:R-:W-:-:S04]  /*6dd0*/  @P4 MOV R2, 0x400 ;  /* 0x0000040000024802 */ /* 0x000fc80000000f00 */
[----:B0-----:R-:W-:Y:S01]  /*6de0*/  @P4 LEA R5, R3, R2, 0x18 ;  /* 0x0000000203054211 */ /* 0x001fe200078ec0ff */
[----:B------:R-:W-:-:S03]  /*6df0*/  IMAD.WIDE.U32 R2, R4, 0x38e38e39, RZ ;  /* 0x38e38e3904027825 */ /* 0x000fc600078e00ff */
[----:B------:R0:W-:Y:S01]  /*6e00*/  @P4 SYNCS.ARRIVE.TRANS64.A1T0 RZ, [R5+URZ+0x158], RZ ;  /* 0x000158ff05ff49a7 */ /* 0x0001e2000810003f */
[----:B------:R-:W-:Y:S01]  /*6e10*/  IMAD.MOV.U32 R2, RZ, RZ, -0x1 ;  /* 0xffffffffff027424 */ /* 0x000fe200078e00ff */
[----:B0-----:R-:W-:Y:S02]  /*6e20*/  SHF.R.U32.HI R5, RZ, 0x2, R3 ;  /* 0x00000002ff057819 */ /* 0x001fe40000011603 */
[----:B------:R-:W-:-:S03]  /*6e30*/  SEL R3, RZ, 0x1, !P1 ;  /* 0x00000001ff037807 */ /* 0x000fc60004800000 */
[----:B------:R-:W-:Y:S01]  /*6e40*/  IMAD R7, R5, -0x12, R4 ;  /* 0xffffffee05077824 */ /* 0x000fe200078e0204 */
[----:B------:R-:W-:Y:S02]  /*6e50*/  LOP3.LUT R0, R0, R3, RZ, 0x3c, !PT ;  /* 0x0000000300007212 */ /* 0x000fe400078e3cff */
[----:B------:R-:W-:Y:S02]  /*6e60*/  PRMT R3, RZ, 0x7610, R3 ;  /* 0x00007610ff037816 */ /* 0x000fe40000000003 */
[----:B------:R-:W-:Y:S02]  /*6e70*/  @P3 LOP3.LUT R0, R0, 0x1, R5, 0x78, !PT ;  /* 0x0000000100003812 */ /* 0x000fe400078e7805 */
[----:B--2---:R-:W-:-:S04]  /*6e80*/  IADD3 R18, P4, R18, R10, RZ ;  /* 0x0000000a12127210 */ /* 0x004fc80007f9e0ff */
[----:B------:R-:W-:Y:S01]  /*6e90*/  ISETP.GE.U32.AND P1, PT, R18, UR4, PT ;  /* 0x0000000412007c0c */ /* 0x000fe2000bf26070 */
[----:B------:R-:W-:-:S05]  /*6ea0*/  IMAD.X R17, R17, 0x1, R23, P4 ;  /* 0x0000000111117824 */ /* 0x000fca00020e0617 */
[----:B------:R-:W-:-:S13]  /*6eb0*/  ISETP.GE.U32.AND.EX P1, PT, R17, UR5, PT, P1 ;  /* 0x0000000511007c0c */ /* 0x000fda000bf26110 */
[----:B------:R-:W-:Y:S05]  /*6ec0*/  @P1 BRA `(.L_x_173) ;  /* 0x00000004005c1947 */ /* 0x000fea0003800000 */
[----:B------:R-:W0:Y:S01]  /*6ed0*/  S2R R11, SR_CTAID.X ;  /* 0x00000000000b7919 */ /* 0x000e220000002500 */
[----:B------:R-:W-:Y:S01]  /*6ee0*/  ULDC.64 UR4, c[0x0][0x628] ;  /* 0x00018a0000047ab9 */ /* 0x000fe20000000a00 */
[----:B------:R-:W1:Y:S01]  /*6ef0*/  LDC R12, c[0x0][0x144] ;  /* 0x00005100ff0c7b82 */ /* 0x000e620000000800 */
[----:B------:R-:W-:Y:S01]  /*6f00*/  ISETP.NE.U32.AND P1, PT, RZ, UR4, PT ;  /* 0x00000004ff007c0c */ /* 0x000fe2000bf25070 */
[----:B------:R-:W2:Y:S01]  /*6f10*/  S2R R9, SR_CTAID.Y ;  /* 0x0000000000097919 */ /* 0x000ea20000002600 */
[----:B------:R-:W-:Y:S01]  /*6f20*/  ULDC UR6, c[0x0][0x150] ;  /* 0x0000540000067ab9 */ /* 0x000fe20000000800 */
[----:B------:R-:W-:Y:S01]  /*6f30*/  ULDC UR7, c[0x0][0x630] ;  /* 0x00018c0000077ab9 */ /* 0x000fe20000000800 */
[----:B------:R-:W-:Y:S01]  /*6f40*/  ISETP.NE.AND.EX P1, PT, RZ, UR5, PT, P1 ;  /* 0x00000005ff007c0c */ /* 0x000fe2000bf25310 */
[----:B------:R-:W-:Y:S01]  /*6f50*/  IMAD.MOV.U32 R2, RZ, RZ, R18 ;  /* 0x000000ffff027224 */ /* 0x000fe200078e0012 */
[----:B0-----:R-:W-:-:S05]  /*6f60*/  I2FP.F32.U32 R3, R11 ;  /* 0x0000000b00037245 */ /* 0x001fca0000201000 */
[----:B------:R-:W-:Y:S01]  /*6f70*/  FMUL R14, R3, UR6 ;  /* 0x00000006030e7c20 */ /* 0x000fe20008400000 */
[----:B------:R-:W-:-:S05]  /*6f80*/  IMAD.MOV.U32 R3, RZ, RZ, R17 ;  /* 0x000000ffff037224 */ /* 0x000fca00078e0011 */
[----:B--2---:R-:W-:Y:S05]  /*6f90*/  @!P1 BRA `(.L_x_174) ;  /* 0x0000000000289947 */ /* 0x004fea0003800000 */
[----:B------:R-:W-:Y:S02]  /*6fa0*/  ULDC UR6, c[0x0][0x634] ;  /* 0x00018d0000067ab9 */ /* 0x000fe40000000800 */
[----:B------:R-:W-:-:S05]  /*6fb0*/  IADD3 R3, P1, R18, UR6, RZ ;  /* 0x0000000612037c10 */ /* 0x000fca000ff3e0ff */
[----:B------:R-:W-:-:S04]  /*6fc0*/  IMAD.X R13, RZ, RZ, R17, P1 ;  /* 0x000000ffff0d7224 */ /* 0x000fc800008e0611 */
[----:B------:R-:W-:-:S04]  /*6fd0*/  IMAD.WIDE.U32 R4, R13, UR4, RZ ;  /* 0x000000040d047c25 */ /* 0x000fc8000f8e00ff */
[----:B------:R-:W-:-:S04]  /*6fe0*/  IMAD.WIDE.U32 R4, P1, R3, UR5, R4 ;  /* 0x0000000503047c25 */ /* 0x000fc8000f820004 */
[----:B------:R-:W-:-:S04]  /*6ff0*/  IMAD.WIDE.U32 R2, R3, UR4, RZ ;  /* 0x0000000403027c25 */ /* 0x000fc8000f8e00ff */
[----:B------:R-:W-:Y:S01]  /*7000*/  IMAD.MOV.U32 R2, RZ, RZ, R5 ;  /* 0x000000ffff027224 */ /* 0x000fe200078e0005 */
[----:B------:R-:W-:Y:S01]  /*7010*/  IADD3 RZ, P3, R3, R4, RZ ;  /* 0x0000000403ff7210 */ /* 0x000fe20007f7e0ff */
[----:B------:R-:W-:-:S04]  /*7020*/  IMAD.X R3, RZ, RZ, RZ, P1 ;  /* 0x000000ffff037224 */ /* 0x000fc800008e06ff */
[----:B------:R-:W-:-:S08]  /*7030*/  IMAD.WIDE.U32.X R2, R13, UR5, R2, P3 ;  /* 0x000000050d027c25 */ /* 0x000fd000098e0402 */
.L_x_174:
[--C-:B------:R-:W-:Y:S01]  /*7040*/  SHF.R.U64 R10, R2, UR7, R3.reuse ;  /* 0x00000007020a7c19 */ /* 0x100fe20008001203 */
[----:B------:R-:W0:Y:S01]  /*7050*/  F2I.U32.TRUNC.NTZ R14, R14 ;  /* 0x0000000e000e7305 */ /* 0x000e22000020f000 */
[----:B------:R-:W-:Y:S01]  /*7060*/  SHF.R.U32.HI R2, RZ, UR7, R3 ;  /* 0x00000007ff027c19 */ /* 0x000fe20008011603 */
[----:B------:R-:W-:Y:S01]  /*7070*/  ULDC.64 UR4, c[0x0][0x620] ;  /* 0x0001880000047ab9 */ /* 0x000fe20000000a00 */
[----:B------:R-:W-:Y:S01]  /*7080*/  IADD3 R5, P1, RZ, -R10, RZ ;  /* 0x8000000aff057210 */ /* 0x000fe20007f3e0ff */
[----:B------:R-:W-:Y:S01]  /*7090*/  IMAD.MOV.U32 R3, RZ, RZ, R17 ;  /* 0x000000ffff037224 */ /* 0x000fe200078e0011 */
[----:B------:R-:W-:-:S03]  /*70a0*/  ULDC.64 UR6, c[0x0][0x640] ;  /* 0x0001900000067ab9 */ /* 0x000fc60000000a00 */
[----:B------:R-:W-:Y:S01]  /*70b0*/  IMAD.X R2, RZ, RZ, ~R2, P1 ;  /* 0x000000ffff027224 */ /* 0x000fe200008e0e02 */
[----:B------:R-:W-:-:S03]  /*70c0*/  ISETP.NE.U32.AND P1, PT, RZ, UR6, PT ;  /* 0x00000006ff007c0c */ /* 0x000fc6000bf25070 */
[----:B------:R-:W-:Y:S01]  /*70d0*/  IMAD R4, R2, UR4, RZ ;  /* 0x0000000402047c24 */ /* 0x000fe2000f8e02ff */
[----:B------:R-:W-:Y:S01]  /*70e0*/  ISETP.NE.AND.EX P1, PT, RZ, UR7, PT, P1 ;  /* 0x00000007ff007c0c */ /* 0x000fe2000bf25310 */
[----:B------:R-:W-:-:S04]  /*70f0*/  IMAD.MOV.U32 R2, RZ, RZ, R18 ;  /* 0x000000ffff027224 */ /* 0x000fc800078e0012 */
[----:B------:R-:W-:Y:S01]  /*7100*/  IMAD.WIDE.U32 R2, R5, UR4, R2 ;  /* 0x0000000405027c25 */ /* 0x000fe2000f8e0002 */
[----:B------:R-:W-:-:S03]  /*7110*/  ULDC UR4, c[0x0][0x618] ;  /* 0x0001860000047ab9 */ /* 0x000fc60000000800 */
[----:B------:R-:W-:Y:S01]  /*7120*/  IMAD R5, R5, UR5, R4 ;  /* 0x0000000505057c24 */ /* 0x000fe2000f8e0204 */
[----:B------:R-:W-:Y:S01]  /*7130*/  ULDC UR5, c[0x0][0x154] ;  /* 0x0000550000057ab9 */ /* 0x000fe20000000800 */
[----:B0-----:R-:W-:Y:S02]  /*7140*/  IMAD.MOV R4, RZ, RZ, -R14 ;  /* 0x000000ffff047224 */ /* 0x001fe400078e0a0e */
[----:B------:R-:W0:Y:S01]  /*7150*/  LDC R14, c[0x0][0x148] ;  /* 0x00005200ff0e7b82 */ /* 0x000e220000000800 */
[----:B------:R-:W-:Y:S02]  /*7160*/  IMAD.IADD R3, R3, 0x1, R5 ;  /* 0x0000000103037824 */ /* 0x000fe400078e0205 */
[----:B-1----:R-:W-:Y:S01]  /*7170*/  IMAD R11, R12, R4, R11 ;  /* 0x000000040c0b7224 */ /* 0x002fe200078e020b */
[----:B------:R-:W-:Y:S02]  /*7180*/  I2FP.F32.U32 R4, R9 ;  /* 0x0000000900047245 */ /* 0x000fe40000201000 */
[----:B------:R-:W-:-:S02]  /*7190*/  SHF.R.U64 R12, R2, UR4, R3 ;  /* 0x00000004020c7c19 */ /* 0x000fc40008001203 */
[----:B------:R-:W-:Y:S01]  /*71a0*/  SHF.R.U32.HI R3, RZ, UR4, R3 ;  /* 0x00000004ff037c19 */ /* 0x000fe20008011603 */
[----:B------:R-:W-:Y:S01]  /*71b0*/  FMUL R4, R4, UR5 ;  /* 0x0000000504047c20 */ /* 0x000fe20008400000 */
[----:B------:R-:W-:Y:S02]  /*71c0*/  ULDC UR4, c[0x0][0x608] ;  /* 0x0001820000047ab9 */ /* 0x000fe40000000800 */
[--C-:B------:R-:W-:Y:S01]  /*71d0*/  SHF.R.U64 R15, R12, UR4, R3.reuse ;  /* 0x000000040c0f7c19 */ /* 0x100fe20008001203 */
[----:B------:R1:W2:Y:S01]  /*71e0*/  F2I.U32.TRUNC.NTZ R20, R4 ;  /* 0x0000000400147305 */ /* 0x0002a2000020f000 */
[----:B------:R-:W-:Y:S01]  /*71f0*/  SHF.R.U32.HI R2, RZ, UR4, R3 ;  /* 0x00000004ff027c19 */ /* 0x000fe20008011603 */
[----:B------:R-:W-:-:S03]  /*7200*/  ULDC UR4, c[0x0][0x658] ;  /* 0x0001960000047ab9 */ /* 0x000fc60000000800 */
[--C-:B------:R-:W-:Y:S02]  /*7210*/  SHF.R.U64 R13, R15, UR4, R2.reuse ;  /* 0x000000040f0d7c19 */ /* 0x100fe40008001202 */
[----:B------:R-:W-:-:S03]  /*7220*/  SHF.R.U32.HI R19, RZ, UR4, R2 ;  /* 0x00000004ff137c19 */ /* 0x000fc60008011602 */
[----:B------:R-:W-:Y:S02]  /*7230*/  IMAD.MOV.U32 R2, RZ, RZ, R13 ;  /* 0x000000ffff027224 */ /* 0x000fe400078e000d */
[----:B------:R-:W-:Y:S01]  /*7240*/  IMAD.MOV.U32 R3, RZ, RZ, R19 ;  /* 0x000000ffff037224 */ /* 0x000fe200078e0013 */
[----:B-1----:R-:W-:Y:S06]  /*7250*/  @!P1 BRA `(.L_x_175) ;  /* 0x0000000000289947 */ /* 0x002fec0003800000 */
        /* <DEDUP_REMOVED lines=10> */
.L_x_175:
[----:B------:R-:W1:Y:S01]  /*7300*/  LDC R4, c[0x0][0x65c] ;  /* 0x00019700ff047b82 */ /* 0x000e620000000800 */
[----:B------:R-:W-:Y:S01]  /*7310*/  ULDC UR4, c[0x0][0x648] ;  /* 0x0001920000047ab9 */ /* 0x000fe20000000800 */
[----:B------:R-:W-:Y:S01]  /*7320*/  LOP3.LUT R15, R15, UR16, RZ, 0xc0, !PT ;  /* 0x000000100f0f7c12 */ /* 0x000fe2000f8ec0ff */
[----:B--2---:R-:W-:Y:S01]  /*7330*/  IMAD.MOV R20, RZ, RZ, -R20 ;  /* 0x000000ffff147224 */ /* 0x004fe200078e0a14 */
[----:B------:R-:W-:Y:S01]  /*7340*/  SHF.R.U64 R2, R2, UR4, R3 ;  /* 0x0000000402027c19 */ /* 0x000fe20008001203 */
[----:B------:R-:W-:Y:S01]  /*7350*/  ULDC UR4, c[0x0][0x638] ;  /* 0x00018e0000047ab9 */ /* 0x000fe20000000800 */
[----:B------:R-:W-:Y:S01]  /*7360*/  LOP3.LUT R12, R12, UR15, RZ, 0xc0, !PT ;  /* 0x0000000f0c0c7c12 */ /* 0x000fe2000f8ec0ff */
[----:B------:R-:W-:Y:S01]  /*7370*/  ULDC UR5, c[0x0][0x610] ;  /* 0x0001840000057ab9 */ /* 0x000fe20000000800 */
[----:B------:R-:W-:Y:S01]  /*7380*/  IMAD.MOV.U32 R3, RZ, RZ, 0x1 ;  /* 0x00000001ff037424 */ /* 0x000fe200078e00ff */
[----:B-1----:R-:W-:Y:S01]  /*7390*/  ISETP.NE.AND P1, PT, R4, 0x1, PT ;  /* 0x000000010400780c */ /* 0x002fe20003f25270 */
[----:B------:R-:W-:-:S02]  /*73a0*/  IMAD.MOV R4, RZ, RZ, -R2 ;  /* 0x000000ffff047224 */ /* 0x000fc400078e0a02 */
[----:B------:R-:W-:Y:S02]  /*73b0*/  IMAD R2, R2, UR17, R15 ;  /* 0x0000001102027c24 */ /* 0x000fe4000f8e020f */
[----:B------:R-:W-:Y:S01]  /*73c0*/  IMAD R13, R4, UR4, R13 ;  /* 0x00000004040d7c24 */ /* 0x000fe2000f8e020d */
[----:B------:R-:W-:-:S07]  /*73d0*/  ULDC UR4, c[0x0][0x600] ;  /* 0x0001800000047ab9 */ /* 0x000fce0000000800 */
[----:B0-----:R-:W-:-:S04]  /*73e0*/  @P1 IMAD R11, R14, R20, R9 ;  /* 0x000000140e0b1224 */ /* 0x001fc800078e0209 */
[----:B------:R-:W-:Y:S02]  /*73f0*/  IMAD R11, R2, UR5, R11 ;  /* 0x00000005020b7c24 */ /* 0x000fe4000f8e020b */
[----:B------:R-:W-:-:S05]  /*7400*/  IMAD R2, R13, UR4, R12 ;  /* 0x000000040d027c24 */ /* 0x000fca000f8e020c */
[----:B------:R-:W-:Y:S02]  /*7410*/  SEL R22, R2, R11, !P1 ;  /* 0x0000000b02167207 */ /* 0x000fe40004800000 */
[----:B------:R-:W-:Y:S01]  /*7420*/  SEL R19, R11, R2, !P1 ;  /* 0x000000020b137207 */ /* 0x000fe20004800000 */
[----:B------:R-:W-:-:S07]  /*7430*/  IMAD.MOV.U32 R2, RZ, RZ, R10 ;  /* 0x000000ffff027224 */ /* 0x000fce00078e000a */
.L_x_173:
[----:B------:R-:W-:Y:S05]  /*7440*/  BSYNC B1 ;  /* 0x0000000000017941 */ /* 0x000fea0003800000 */
.L_x_172:
[----:B------:R-:W-:-:S13]  /*7450*/  LOP3.LUT P1, RZ, R3, 0xff, RZ, 0xc0, !PT ;  /* 0x000000ff03ff7812 */ /* 0x000fda000782c0ff */
[----:B------:R-:W-:Y:S05]  /*7460*/  @P1 BRA `(.L_x_176) ;  /* 0xfffffff400301947 */ /* 0x000fea000383ffff */
[----:B------:R-:W-:Y:S05]  /*7470*/  BSYNC B0 ;  /* 0x0000000000007941 */ /* 0x000fea0003800000 */
.L_x_164:
[----:B------:R-:W-:-:S03]  /*7480*/  UMOV UR4, 0xffffffff ;  /* 0xffffffff00047882 */ /* 0x000fc60000000000 */
[----:B------:R-:W-:Y:S05]  /*7490*/  BRA.DIV UR4, `(.L_x_177) ;  /* 0x0000000e04387947 */ /* 0x000fea000b800000 */
[----:B------:R-:W-:-:S13]  /*74a0*/  ELECT P6, URZ, PT ;  /* 0x00000000003f782f */ /* 0x000fda00038c0000 */
.L_x_207:
[----:B------:R-:W-:Y:S04]  /*74b0*/  BSSY B0, `(.L_x_178) ;  /* 0x00000a9000007945 */ /* 0x000fe80003800000 */
[----:B------:R-:W-:Y:S05]  /*74c0*/  @!P6 BRA `(.L_x_179) ;  /* 0x00000008009ce947 */ /* 0x000fea0003800000 */
[----:B------:R-:W-:-:S04]  /*74d0*/  LOP3.LUT R16, R16, 0x2, RZ, 0xfc, !PT ;  /* 0x0000000210107812 */ /* 0x000fc800078efcff */
[----:B------:R-:W-:-:S13]  /*74e0*/  ISETP.NE.AND P0, PT, R16, 0x3, PT ;  /* 0x000000031000780c */ /* 0x000fda0003f05270 */
[----:B------:R-:W-:Y:S05]  /*74f0*/  @!P0 BRA `(.L_x_180) ;  /* 0x0000000000048947 */ /* 0x000fea0003800000 */
[----:B------:R-:W-:Y:S01]  /*7500*/  BPT.TRAP 0x1 ;  /* 0x000000040000795c */ /* 0x000fe20000300000 */
.L_x_180:
[----:B------:R-:W0:Y:S01]  /*7510*/  S2R R3, SR_CgaCtaId ;  /* 0x0000000000037919 */ /* 0x000e220000008800 */
[----:B------:R-:W-:Y:S02]  /*7520*/  MOV R2, 0x400 ;  /* 0x0000040000027802 */ /* 0x000fe40000000f00 */
[----:B------:R-:W-:Y:S02]  /*7530*/  SHF.L.U32 R4, R0, 0x1f, RZ ;  /* 0x0000001f00047819 */ /* 0x000fe400000006ff */
[----:B0-----:R-:W-:-:S05]  /*7540*/  LEA R2, R3, R2, 0x18 ;  /* 0x0000000203027211 */ /* 0x001fca00078ec0ff */
[----:B------:R-:W-:-:S04]  /*7550*/  VIADD R2, R2, 0x90 ;  /* 0x0000009002027836 */ /* 0x000fc80000000000 */
[C---:B------:R-:W-:Y:S02]  /*7560*/  IMAD R9, R7.reuse, 0x8, R2 ;  /* 0x0000000807097824 */ /* 0x040fe400078e0202 */
[----:B------:R-:W-:Y:S02]  /*7570*/  VIADD R7, R7, 0x1 ;  /* 0x0000000107077836 */ /* 0x000fe40000000000 */
[----:B------:R-:W0:Y:S03]  /*7580*/  SYNCS.PHASECHK.TRANS64.TRYWAIT P0, [R9+URZ], R4 ;  /* 0x00000004090075a7 */ /* 0x000e26000800017f */
[----:B------:R-:W-:-:S04]  /*7590*/  ISETP.NE.AND P1, PT, R7, 0x12, PT ;  /* 0x000000120700780c */ /* 0x000fc80003f25270 */
[----:B------:R-:W-:Y:S02]  /*75a0*/  SEL R3, RZ, 0x1, P1 ;  /* 0x00000001ff037807 */ /* 0x000fe40000800000 */
[----:B------:R-:W-:Y:S02]  /*75b0*/  SEL R7, R7, RZ, P1 ;  /* 0x000000ff07077207 */ /* 0x000fe40000800000 */
[----:B------:R-:W-:-:S03]  /*75c0*/  LOP3.LUT R6, R0, R3, RZ, 0x3c, !PT ;  /* 0x0000000300067212 */ /* 0x000fc600078e3cff */
[----:B------:R-:W-:Y:S01]  /*75d0*/  IMAD R8, R7, 0x8, R2 ;  /* 0x0000000807087824 */ /* 0x000fe200078e0202 */
[----:B------:R-:W-:Y:S01]  /*75e0*/  SHF.L.U32 R5, R6, 0x1f, RZ ;  /* 0x0000001f06057819 */ /* 0x000fe200000006ff */
[----:B0-----:R-:W-:Y:S06]  /*75f0*/  @!P0 BRA `(.L_x_181) ;  /* 0x0000000c00008947 */ /* 0x001fec0003800000 */
.L_x_208:
[----:B------:R-:W1:Y:S01]  /*7600*/  SYNCS.PHASECHK.TRANS64.TRYWAIT P0, [R8+URZ], R5 ;  /* 0x00000005080075a7 */ /* 0x000e62000800017f */
[----:B------:R-:W-:-:S05]  /*7610*/  VIADD R0, R7, 0x1 ;  /* 0x0000000107007836 */ /* 0x000fca0000000000 */
[----:B------:R-:W-:-:S04]  /*7620*/  ISETP.NE.AND P1, PT, R0, 0x12, PT ;  /* 0x000000120000780c */ /* 0x000fc80003f25270 */
[----:B------:R-:W-:Y:S02]  /*7630*/  SEL R3, RZ, 0x1, P1 ;  /* 0x00000001ff037807 */ /* 0x000fe40000800000 */
[----:B------:R-:W-:Y:S02]  /*7640*/  SEL R7, R0, RZ, P1 ;  /* 0x000000ff00077207 */ /* 0x000fe40000800000 */
[----:B------:R-:W-:-:S03]  /*7650*/  LOP3.LUT R6, R6, R3, RZ, 0x3c, !PT ;  /* 0x0000000306067212 */ /* 0x000fc600078e3cff */
[----:B0-----:R-:W-:Y:S01]  /*7660*/  IMAD R9, R7, 0x8, R2 ;  /* 0x0000000807097824 */ /* 0x001fe200078e0202 */
[----:B------:R-:W-:Y:S01]  /*7670*/  SHF.L.U32 R4, R6, 0x1f, RZ ;  /* 0x0000001f06047819 */ /* 0x000fe200000006ff */
[----:B-1----:R-:W-:Y:S06]  /*7680*/  @!P0 BRA `(.L_x_182) ;  /* 0x0000000800f08947 */ /* 0x002fec0003800000 */
.L_x_209:
        /* <DEDUP_REMOVED lines=9> */
.L_x_210:
        /* <DEDUP_REMOVED lines=9> */
.L_x_211:
        /* <DEDUP_REMOVED lines=9> */
.L_x_212:
        /* <DEDUP_REMOVED lines=9> */
.L_x_213:
        /* <DEDUP_REMOVED lines=9> */
.L_x_214:
        /* <DEDUP_REMOVED lines=9> */
.L_x_215:
        /* <DEDUP_REMOVED lines=9> */
.L_x_216:
        /* <DEDUP_REMOVED lines=9> */
.L_x_217:
        /* <DEDUP_REMOVED lines=9> */
.L_x_218:
        /* <DEDUP_REMOVED lines=9> */
.L_x_219:
        /* <DEDUP_REMOVED lines=9> */
.L_x_220:
        /* <DEDUP_REMOVED lines=9> */
.L_x_221:
        /* <DEDUP_REMOVED lines=9> */
.L_x_222:
[----:B------:R-:W1:Y:S01]  /*7de0*/  SYNCS.PHASECHK.TRANS64.TRYWAIT P0, [R8+URZ], R5 ;  /* 0x00000005080075a7 */ /* 0x000e62000800017f */
[----:B------:R-:W-:-:S05]  /*7df0*/  VIADD R0, R7, 0x1 ;  /* 0x0000000107007836 */ /* 0x000fca0000000000 */
[----:B------:R-:W-:-:S04]  /*7e00*/  ISETP.NE.AND P1, PT, R0, 0x12, PT ;  /* 0x000000120000780c */ /* 0x000fc80003f25270 */
[----:B------:R-:W-:Y:S02]  /*7e10*/  SEL R3, RZ, 0x1, P1 ;  /* 0x00000001ff037807 */ /* 0x000fe40000800000 */
[----:B------:R-:W-:Y:S02]  /*7e20*/  SEL R7, R0, RZ, P1 ;  /* 0x000000ff00077207 */ /* 0x000fe40000800000 */
[----:B0-----:R-:W-:-:S03]  /*7e30*/  LOP3.LUT R9, R6, R3, RZ, 0x3c, !PT ;  /* 0x0000000306097212 */ /* 0x001fc600078e3cff */
[----:B------:R-:W-:Y:S01]  /*7e40*/  IMAD R11, R7, 0x8, R2 ;  /* 0x00000008070b7824 */ /* 0x000fe200078e0202 */
[----:B------:R-:W-:Y:S01]  /*7e50*/  SHF.L.U32 R6, R9, 0x1f, RZ ;  /* 0x0000001f09067819 */ /* 0x000fe200000006ff */
[----:B-1----:R-:W-:Y:S06]  /*7e60*/  @!P0 BRA `(.L_x_196) ;  /* 0x0000000800108947 */ /* 0x002fec0003800000 */
.L_x_223:
[----:B------:R-:W1:Y:S01]  /*7e70*/  SYNCS.PHASECHK.TRANS64.TRYWAIT P0, [R11+URZ], R6 ;  /* 0x000000060b0075a7 */ /* 0x000e62000800017f */
[----:B------:R-:W-:-:S05]  /*7e80*/  VIADD R0, R7, 0x1 ;  /* 0x0000000107007836 */ /* 0x000fca0000000000 */
[----:B------:R-:W-:-:S04]  /*7e90*/  ISETP.NE.AND P1, PT, R0, 0x12, PT ;  /* 0x000000120000780c */ /* 0x000fc80003f25270 */
[----:B------:R-:W-:Y:S02]  /*7ea0*/  SEL R4, RZ, 0x1, P1 ;  /* 0x00000001ff047807 */ /* 0x000fe40000800000 */
[----:B------:R-:W-:Y:S02]  /*7eb0*/  SEL R3, R0, RZ, P1 ;  /* 0x000000ff00037207 */ /* 0x000fe40000800000 */
[----:B------:R-:W-:Y:S01]  /*7ec0*/  LOP3.LUT R0, R9, R4, RZ, 0x3c, !PT ;  /* 0x0000000409007212 */ /* 0x000fe200078e3cff */
[----:B-1----:R-:W-:Y:S06]  /*7ed0*/  @!P0 BRA `(.L_x_197) ;  /* 0x0000000800088947 */ /* 0x002fec0003800000 */
.L_x_224:
[----:B------:R-:W-:Y:S01]  /*7ee0*/  IMAD R3, R3, 0x8, R2 ;  /* 0x0000000803037824 */ /* 0x000fe200078e0202 */
[----:B------:R-:W-:-:S07]  /*7ef0*/  SHF.L.U32 R0, R0, 0x1f, RZ ;  /* 0x0000001f00007819 */ /* 0x000fce00000006ff */
.L_x_198:
[----:B--2---:R2:W3:Y:S02]  /*7f00*/  SYNCS.PHASECHK.TRANS64.TRYWAIT P0, [R3+URZ], R0 ;  /* 0x00000000030075a7 */ /* 0x0044e4000800017f */
[----:B---3--:R-:W-:Y:S05]  /*7f10*/  @!P0 NANOSLEEP.SYNCS 0x989680 ;  /* 0x009896800000895d */ /* 0x008fea0003900000 */
[----:B------:R-:W3:Y:S02]  /*7f20*/  @!P0 SYNCS.PHASECHK.TRANS64 P0, [R3+URZ], R0 ;  /* 0x00000000030085a7 */ /* 0x000ee4000800007f */
[----:B---3--:R-:W-:Y:S05]  /*7f30*/  @!P0 BRA `(.L_x_198) ;  /* 0xfffffffc00f08947 */ /* 0x008fea000383ffff */
.L_x_179:
[----:B------:R-:W-:Y:S05]  /*7f40*/  BSYNC B0 ;  /* 0x0000000000007941 */ /* 0x000fea0003800000 */
.L_x_178:
[----:B------:R-:W-:Y:S05]  /*7f50*/  EXIT ;  /* 0x000000000000794d */ /* 0x000fea0003800000 */
.L_x_16:
[----:B-1----:R1:W2:Y:S02]  /*7f60*/  SYNCS.PHASECHK.TRANS64.TRYWAIT P0, [R95+URZ], R0 ;  /* 0x000000005f0075a7 */ /* 0x0022a4000800017f */
[----:B--2---:R-:W-:Y:S05]  /*7f70*/  @!P0 NANOSLEEP.SYNCS 0x989680 ;  /* 0x009896800000895d */ /* 0x004fea0003900000 */
[----:B------:R-:W2:Y:S02]  /*7f80*/  @!P0 SYNCS.PHASECHK.TRANS64 P0, [R95+URZ], R0 ;  /* 0x000000005f0085a7 */ /* 0x000ea4000800007f */
[----:B--2---:R-:W-:Y:S05]  /*7f90*/  @!P0 BRA `(.L_x_16) ;  /* 0xfffffffc00f08947 */ /* 0x004fea000383ffff */
[----:B------:R-:W-:Y:S05]  /*7fa0*/  BRA `(.L_x_199) ;  /* 0xffffff9400d07947 */ /* 0x000fea000383ffff */
.L_x_21:
[----:B--2---:R2:W3:Y:S02]  /*7fb0*/  SYNCS.PHASECHK.TRANS64.TRYWAIT P1, [R3+URZ], R0 ;  /* 0x00000000030075a7 */ /* 0x0044e4000802017f */
[----:B---3--:R-:W-:Y:S05]  /*7fc0*/  @!P1 NANOSLEEP.SYNCS 0x989680 ;  /* 0x009896800000995d */ /* 0x008fea0003900000 */
[----:B------:R-:W3:Y:S02]  /*7fd0*/  @!P1 SYNCS.PHASECHK.TRANS64 P1, [R3+URZ], R0 ;  /* 0x00000000030095a7 */ /* 0x000ee4000802007f */
[----:B---3--:R-:W-:Y:S05]  /*7fe0*/  @!P1 BRA `(.L_x_21) ;  /* 0xfffffffc00f09947 */ /* 0x008fea000383ffff */
[----:B------:R-:W-:Y:S05]  /*7ff0*/  BRA `(.L_x_20) ;  /* 0xffffff9800347947 */ /* 0x000fea000383ffff */
.L_x_26:
[----:B--2---:R-:W-:-:S04]  /*8000*/  IMAD.U32 R4, RZ, RZ, UR4 ;  /* 0x00000004ff047e24 */ /* 0x004fc8000f8e00ff */
[----:B------:R2:W3:Y:S03]  /*8010*/  SYNCS.PHASECHK.TRANS64.TRYWAIT P1, [R4+URZ], R3 ;  /* 0x00000003040075a7 */ /* 0x0004e6000802017f */
[----:B---3--:R-:W-:Y:S05]  /*8020*/  @!P1 NANOSLEEP.SYNCS 0x989680 ;  /* 0x009896800000995d */ /* 0x008fea0003900000 */
[----:B------:R-:W3:Y:S02]  /*8030*/  @!P1 SYNCS.PHASECHK.TRANS64 P1, [R4+URZ], R3 ;  /* 0x00000003040095a7 */ /* 0x000ee4000802007f */
[----:B---3--:R-:W-:Y:S05]  /*8040*/  @!P1 BRA `(.L_x_26) ;  /* 0xfffffffc00ec9947 */ /* 0x008fea000383ffff */
[----:B------:R-:W-:Y:S05]  /*8050*/  BRA `(.L_x_25) ;  /* 0xffffff9800ac7947 */ /* 0x000fea000383ffff */
.L_x_32:
[----:B---3--:R3:W4:Y:S02]  /*8060*/  SYNCS.PHASECHK.TRANS64.TRYWAIT P0, [R95+URZ+0x10], R0 ;  /* 0x000010005f0075a7 */ /* 0x008724000800017f */
[----:B----4-:R-:W-:Y:S05]  /*8070*/  @!P0 NANOSLEEP.SYNCS 0x989680 ;  /* 0x009896800000895d */ /* 0x010fea0003900000 */
[----:B------:R-:W4:Y:S02]  /*8080*/  @!P0 SYNCS.PHASECHK.TRANS64 P0, [R95+URZ+0x10], R0 ;  /* 0x000010005f0085a7 */ /* 0x000f24000800007f */
[----:B----4-:R-:W-:Y:S05]  /*8090*/  @!P0 BRA `(.L_x_32) ;  /* 0xfffffffc00f08947 */ /* 0x010fea000383ffff */
[----:B------:R-:W-:Y:S05]  /*80a0*/  BRA `(.L_x_200) ;  /* 0xffffff9c00a47947 */ /* 0x000fea000383ffff */
.L_x_165:
[----:B------:R-:W-:Y:S01]  /*80b0*/  BSSY B1, `(.L_x_201) ;  /* 0x0000006000017945 */ /* 0x000fe20003800000 */
[----:B------:R-:W-:-:S07]  /*80c0*/  IMAD.MOV.U32 R15, RZ, RZ, -0x1 ;  /* 0xffffffffff0f7424 */ /* 0x000fce00078e00ff */
[----:B-----5:R-:W-:Y:S05]  /*80d0*/  WARPSYNC.COLLECTIVE R15, `(.L_x_202) ;  /* 0x000000000f0c7348 */ /* 0x020fea0003c00000 */
[----:B------:R-:W-:Y:S02]  /*80e0*/  ELECT P6, UR62, PT ;  /* 0x00000000003e782f */ /* 0x000fe400038c0000 */
[----:B------:R-:W-:Y:S01]  /*80f0*/  MOV R14, UR62 ;  /* 0x0000003e000e7c02 */ /* 0x000fe20008000f00 */
[----:B-----5:R-:W-:Y:S10]  /*8100*/  ENDCOLLECTIVE ;  /* 0x000000000000791b */ /* 0x020ff40003800000 */
.L_x_202:
[----:B------:R-:W-:Y:S05]  /*8110*/  BSYNC B1 ;  /* 0x0000000000017941 */ /* 0x000fea0003800000 */
.L_x_201:
[----:B------:R-:W-:Y:S05]  /*8120*/  BRA `(.L_x_203) ;  /* 0xffffffe8000c7947 */ /* 0x000fea000383ffff */
.L_x_168:
[----:B0-----:R0:W1:Y:S02]  /*8130*/  SYNCS.PHASECHK.TRANS64.TRYWAIT P1, [R10+URZ+0x90], R5 ;  /* 0x000090050a0075a7 */ /* 0x001064000802017f */
[----:B-1----:R-:W-:Y:S05]  /*8140*/  @!P1 NANOSLEEP.SYNCS 0x989680 ;  /* 0x009896800000995d */ /* 0x002fea0003900000 */
[----:B------:R-:W1:Y:S02]  /*8150*/  @!P1 SYNCS.PHASECHK.TRANS64 P1, [R10+URZ+0x90], R5 ;  /* 0x000090050a0095a7 */ /* 0x000e64000802007f */
[----:B-1----:R-:W-:Y:S05]  /*8160*/  @!P1 BRA `(.L_x_168) ;  /* 0xfffffffc00f09947 */ /* 0x002fea000383ffff */
[----:B------:R-:W-:Y:S05]  /*8170*/  BRA `(.L_x_204) ;  /* 0xffffffe800407947 */ /* 0x000fea000383ffff */
.L_x_177:
[----:B------:R-:W-:Y:S01]  /*8180*/  BSSY B0, `(.L_x_205) ;  /* 0x0000006000007945 */ /* 0x000fe20003800000 */
[----:B------:R-:W-:-:S07]  /*8190*/  IMAD.MOV.U32 R15, RZ, RZ, -0x1 ;  /* 0xffffffffff0f7424 */ /* 0x000fce00078e00ff */
[----:B-----5:R-:W-:Y:S05]  /*81a0*/  WARPSYNC.COLLECTIVE R15, `(.L_x_206) ;  /* 0x000000000f0c7348 */ /* 0x020fea0003c00000 */
[----:B------:R-:W-:Y:S02]  /*81b0*/  ELECT P6, UR62, PT ;  /* 0x00000000003e782f */ /* 0x000fe400038c0000 */
[----:B------:R-:W-:Y:S01]  /*81c0*/  MOV R14, UR62 ;  /* 0x0000003e000e7c02 */ /* 0x000fe20008000f00 */
[----:B-----5:R-:W-:Y:S10]  /*81d0*/  ENDCOLLECTIVE ;  /* 0x000000000000791b */ /* 0x020ff40003800000 */
.L_x_206:
[----:B------:R-:W-:Y:S05]  /*81e0*/  BSYNC B0 ;  /* 0x0000000000007941 */ /* 0x000fea0003800000 */
.L_x_205:
[----:B------:R-:W-:Y:S05]  /*81f0*/  BRA `(.L_x_207) ;  /* 0xfffffff000ac7947 */ /* 0x000fea000383ffff */
.L_x_181:
[----:B0-----:R0:W1:Y:S02]  /*8200*/  SYNCS.PHASECHK.TRANS64.TRYWAIT P0, [R9+URZ], R4 ;  /* 0x00000004090075a7 */ /* 0x001064000800017f */
[----:B-1----:R-:W-:Y:S05]  /*8210*/  @!P0 NANOSLEEP.SYNCS 0x989680 ;  /* 0x009896800000895d */ /* 0x002fea0003900000 */
[----:B------:R-:W1:Y:S02]  /*8220*/  @!P0 SYNCS.PHASECHK.TRANS64 P0, [R9+URZ], R4 ;  /* 0x00000004090085a7 */ /* 0x000e64000800007f */
[----:B-1----:R-:W-:Y:S05]  /*8230*/  @!P0 BRA `(.L_x_181) ;  /* 0xfffffffc00f08947 */ /* 0x002fea000383ffff */
[----:B------:R-:W-:Y:S05]  /*8240*/  BRA `(.L_x_208) ;  /* 0xfffffff000ec7947 */ /* 0x000fea000383ffff */
.L_x_182:
[----:B0-----:R0:W1:Y:S02]  /*8250*/  SYNCS.PHASECHK.TRANS64.TRYWAIT P0, [R8+URZ], R5 ;  /* 0x00000005080075a7 */ /* 0x001064000800017f */
[----:B-1----:R-:W-:Y:S05]  /*8260*/  @!P0 NANOSLEEP.SYNCS 0x989680 ;  /* 0x009896800000895d */ /* 0x002fea0003900000 */
[----:B------:R-:W1:Y:S02]  /*8270*/  @!P0 SYNCS.PHASECHK.TRANS64 P0, [R8+URZ], R5 ;  /* 0x00000005080085a7 */ /* 0x000e64000800007f */
[----:B-1----:R-:W-:Y:S05]  /*8280*/  @!P0 BRA `(.L_x_182) ;  /* 0xfffffffc00f08947 */ /* 0x002fea000383ffff */
[----:B------:R-:W-:Y:S05]  /*8290*/  BRA `(.L_x_209) ;  /* 0xfffffff000fc7947 */ /* 0x000fea000383ffff */
.L_x_183:
[----:B0-----:R0:W1:Y:S02]  /*82a0*/  SYNCS.PHASECHK.TRANS64.TRYWAIT P0, [R9+URZ], R4 ;  /* 0x00000004090075a7 */ /* 0x001064000800017f */
[----:B-1----:R-:W-:Y:S05]  /*82b0*/  @!P0 NANOSLEEP.SYNCS 0x989680 ;  /* 0x009896800000895d */ /* 0x002fea0003900000 */
[----:B------:R-:W1:Y:S02]  /*82c0*/  @!P0 SYNCS.PHASECHK.TRANS64 P0, [R9+URZ], R4 ;  /* 0x00000004090085a7 */ /* 0x000e64000800007f */
[----:B-1----:R-:W-:Y:S05]  /*82d0*/  @!P0 BRA `(.L_x_183) ;  /* 0xfffffffc00f08947 */ /* 0x002fea000383ffff */
[----:B------:R-:W-:Y:S05]  /*82e0*/  BRA `(.L_x_210) ;  /* 0xfffffff4000c7947 */ /* 0x000fea000383ffff */
.L_x_184:
[----:B0-----:R0:W1:Y:S02]  /*82f0*/  SYNCS.PHASECHK.TRANS64.TRYWAIT P0, [R8+URZ], R5 ;  /* 0x00000005080075a7 */ /* 0x001064000800017f */
[----:B-1----:R-:W-:Y:S05]  /*8300*/  @!P0 NANOSLEEP.SYNCS 0x989680 ;  /* 0x009896800000895d */ /* 0x002fea0003900000 */
[----:B------:R-:W1:Y:S02]  /*8310*/  @!P0 SYNCS.PHASECHK.TRANS64 P0, [R8+URZ], R5 ;  /* 0x00000005080085a7 */ /* 0x000e64000800007f */
[----:B-1----:R-:W-:Y:S05]  /*8320*/  @!P0 BRA `(.L_x_184) ;  /* 0xfffffffc00f08947 */ /* 0x002fea000383ffff */
[----:B------:R-:W-:Y:S05]  /*8330*/  BRA `(.L_x_211) ;  /* 0xfffffff4001c7947 */ /* 0x000fea000383ffff */
.L_x_185:
[----:B0-----:R0:W1:Y:S02]  /*8340*/  SYNCS.PHASECHK.TRANS64.TRYWAIT P0, [R9+URZ], R4 ;  /* 0x00000004090075a7 */ /* 0x001064000800017f */
[----:B-1----:R-:W-:Y:S05]  /*8350*/  @!P0 NANOSLEEP.SYNCS 0x989680 ;  /* 0x009896800000895d */ /* 0x002fea0003900000 */
[----:B------:R-:W1:Y:S02]  /*8360*/  @!P0 SYNCS.PHASECHK.TRANS64 P0, [R9+URZ], R4 ;  /* 0x00000004090085a7 */ /* 0x000e64000800007f */
[----:B-1----:R-:W-:Y:S05]  /*8370*/  @!P0 BRA `(.L_x_185) ;  /* 0xfffffffc00f08947 */ /* 0x002fea000383ffff */
[----:B------:R-:W-:Y:S05]  /*8380*/  BRA `(.L_x_212) ;  /* 0xfffffff4002c7947 */ /* 0x000fea000383ffff */
.L_x_186:
[----:B0-----:R0:W1:Y:S02]  /*8390*/  SYNCS.PHASECHK.TRANS64.TRYWAIT P0, [R8+URZ], R5 ;  /* 0x00000005080075a7 */ /* 0x001064000800017f */
[----:B-1----:R-:W-:Y:S05]  /*83a0*/  @!P0 NANOSLEEP.SYNCS 0x989680 ;  /* 0x009896800000895d */ /* 0x002fea0003900000 */
[----:B------:R-:W1:Y:S02]  /*83b0*/  @!P0 SYNCS.PHASECHK.TRANS64 P0, [R8+URZ], R5 ;  /* 0x00000005080085a7 */ /* 0x000e64000800007f */
[----:B-1----:R-:W-:Y:S05]  /*83c0*/  @!P0 BRA `(.L_x_186) ;  /* 0xfffffffc00f08947 */ /* 0x002fea000383ffff */
[----:B------:R-:W-:Y:S05]  /*83d0*/  BRA `(.L_x_213) ;  /* 0xfffffff4003c7947 */ /* 0x000fea000383ffff */
.L_x_187:
[----:B0-----:R0:W1:Y:S02]  /*83e0*/  SYNCS.PHASECHK.TRANS64.TRYWAIT P0, [R9+URZ], R4 ;  /* 0x00000004090075a7 */ /* 0x001064000800017f */
[----:B-1----:R-:W-:Y:S05]  /*83f0*/  @!P0 NANOSLEEP.SYNCS 0x989680 ;  /* 0x009896800000895d */ /* 0x002fea0003900000 */
[----:B------:R-:W1:Y:S02]  /*8400*/  @!P0 SYNCS.PHASECHK.TRANS64 P0, [R9+URZ], R4 ;  /* 0x00000004090085a7 */ /* 0x000e64000800007f */
[----:B-1----:R-:W-:Y:S05]  /*8410*/  @!P0 BRA `(.L_x_187) ;  /* 0xfffffffc00f08947 */ /* 0x002fea000383ffff */
[----:B------:R-:W-:Y:S05]  /*8420*/  BRA `(.L_x_214) ;  /* 0xfffffff4004c7947 */ /* 0x000fea000383ffff */
.L_x_188:
[----:B0-----:R0:W1:Y:S02]  /*8430*/  SYNCS.PHASECHK.TRANS64.TRYWAIT P0, [R8+URZ], R5 ;  /* 0x00000005080075a7 */ /* 0x001064000800017f */
[----:B-1----:R-:W-:Y:S05]  /*8440*/  @!P0 NANOSLEEP.SYNCS 0x989680 ;  /* 0x009896800000895d */ /* 0x002fea0003900000 */
[----:B------:R-:W1:Y:S02]  /*8450*/  @!P0 SYNCS.PHASECHK.TRANS64 P0, [R8+URZ], R5 ;  /* 0x00000005080085a7 */ /* 0x000e64000800007f */
[----:B-1----:R-:W-:Y:S05]  /*8460*/  @!P0 BRA `(.L_x_188) ;  /* 0xfffffffc00f08947 */ /* 0x002fea000383ffff */
[----:B------:R-:W-:Y:S05]  /*8470*/  BRA `(.L_x_215) ;  /* 0xfffffff4005c7947 */ /* 0x000fea000383ffff */
.L_x_189:
[----:B0-----:R0:W1:Y:S02]  /*8480*/  SYNCS.PHASECHK.TRANS64.TRYWAIT P0, [R9+URZ], R4 ;  /* 0x00000004090075a7 */ /* 0x001064000800017f */
[----:B-1----:R-:W-:Y:S05]  /*8490*/  @!P0 NANOSLEEP.SYNCS 0x989680 ;  /* 0x009896800000895d */ /* 0x002fea0003900000 */
[----:B------:R-:W1:Y:S02]  /*84a0*/  @!P0 SYNCS.PHASECHK.TRANS64 P0, [R9+URZ], R4 ;  /* 0x00000004090085a7 */ /* 0x000e64000800007f */
[----:B-1----:R-:W-:Y:S05]  /*84b0*/  @!P0 BRA `(.L_x_189) ;  /* 0xfffffffc00f08947 */ /* 0x002fea000383ffff */
[----:B------:R-:W-:Y:S05]  /*84c0*/  BRA `(.L_x_216) ;  /* 0xfffffff4006c7947 */ /* 0x000fea000383ffff */
.L_x_190:
[----:B0-----:R0:W1:Y:S02]  /*84d0*/  SYNCS.PHASECHK.TRANS64.TRYWAIT P0, [R8+URZ], R5 ;  /* 0x00000005080075a7 */ /* 0x001064000800017f */
[----:B-1----:R-:W-:Y:S05]  /*84e0*/  @!P0 NANOSLEEP.SYNCS 0x989680 ;  /* 0x009896800000895d */ /* 0x002fea0003900000 */
[----:B------:R-:W1:Y:S02]  /*84f0*/  @!P0 SYNCS.PHASECHK.TRANS64 P0, [R8+URZ], R5 ;  /* 0x00000005080085a7 */ /* 0x000e64000800007f */
[----:B-1----:R-:W-:Y:S05]  /*8500*/  @!P0 BRA `(.L_x_190) ;  /* 0xfffffffc00f08947 */ /* 0x002fea000383ffff */
[----:B------:R-:W-:Y:S05]  /*8510*/  BRA `(.L_x_217) ;  /* 0xfffffff4007c7947 */ /* 0x000fea000383ffff */
.L_x_191:
[----:B0-----:R0:W1:Y:S02]  /*8520*/  SYNCS.PHASECHK.TRANS64.TRYWAIT P0, [R9+URZ], R4 ;  /* 0x00000004090075a7 */ /* 0x001064000800017f */
[----:B-1----:R-:W-:Y:S05]  /*8530*/  @!P0 NANOSLEEP.SYNCS 0x989680 ;  /* 0x009896800000895d */ /* 0x002fea0003900000 */
[----:B------:R-:W1:Y:S02]  /*8540*/  @!P0 SYNCS.PHASECHK.TRANS64 P0, [R9+URZ], R4 ;  /* 0x00000004090085a7 */ /* 0x000e64000800007f */
[----:B-1----:R-:W-:Y:S05]  /*8550*/  @!P0 BRA `(.L_x_191) ;  /* 0xfffffffc00f08947 */ /* 0x002fea000383ffff */
[----:B------:R-:W-:Y:S05]  /*8560*/  BRA `(.L_x_218) ;  /* 0xfffffff4008c7947 */ /* 0x000fea000383ffff */
.L_x_192:
[----:B0-----:R0:W1:Y:S02]  /*8570*/  SYNCS.PHASECHK.TRANS64.TRYWAIT P0, [R8+URZ], R5 ;  /* 0x00000005080075a7 */ /* 0x001064000800017f */
[----:B-1----:R-:W-:Y:S05]  /*8580*/  @!P0 NANOSLEEP.SYNCS 0x989680 ;  /* 0x009896800000895d */ /* 0x002fea0003900000 */
[----:B------:R-:W1:Y:S02]  /*8590*/  @!P0 SYNCS.PHASECHK.TRANS64 P0, [R8+URZ], R5 ;  /* 0x00000005080085a7 */ /* 0x000e64000800007f */
[----:B-1----:R-:W-:Y:S05]  /*85a0*/  @!P0 BRA `(.L_x_192) ;  /* 0xfffffffc00f08947 */ /* 0x002fea000383ffff */
[----:B------:R-:W-:Y:S05]  /*85b0*/  BRA `(.L_x_219) ;  /* 0xfffffff4009c7947 */ /* 0x000fea000383ffff */
.L_x_193:
[----:B0-----:R0:W1:Y:S02]  /*85c0*/  SYNCS.PHASECHK.TRANS64.TRYWAIT P0, [R9+URZ], R4 ;  /* 0x00000004090075a7 */ /* 0x001064000800017f */
[----:B-1----:R-:W-:Y:S05]  /*85d0*/  @!P0 NANOSLEEP.SYNCS 0x989680 ;  /* 0x009896800000895d */ /* 0x002fea0003900000 */
[----:B------:R-:W1:Y:S02]  /*85e0*/  @!P0 SYNCS.PHASECHK.TRANS64 P0, [R9+URZ], R4 ;  /* 0x00000004090085a7 */ /* 0x000e64000800007f */
[----:B-1----:R-:W-:Y:S05]  /*85f0*/  @!P0 BRA `(.L_x_193) ;  /* 0xfffffffc00f08947 */ /* 0x002fea000383ffff */
[----:B------:R-:W-:Y:S05]  /*8600*/  BRA `(.L_x_220) ;  /* 0xfffffff400ac7947 */ /* 0x000fea000383ffff */
.L_x_194:
[----:B0-----:R0:W1:Y:S02]  /*8610*/  SYNCS.PHASECHK.TRANS64.TRYWAIT P0, [R8+URZ], R5 ;  /* 0x00000005080075a7 */ /* 0x001064000800017f */
[----:B-1----:R-:W-:Y:S05]  /*8620*/  @!P0 NANOSLEEP.SYNCS 0x989680 ;  /* 0x009896800000895d */ /* 0x002fea0003900000 */
[----:B------:R-:W1:Y:S02]  /*8630*/  @!P0 SYNCS.PHASECHK.TRANS64 P0, [R8+URZ], R5 ;  /* 0x00000005080085a7 */ /* 0x000e64000800007f */
[----:B-1----:R-:W-:Y:S05]  /*8640*/  @!P0 BRA `(.L_x_194) ;  /* 0xfffffffc00f08947 */ /* 0x002fea000383ffff */
[----:B------:R-:W-:Y:S05]  /*8650*/  BRA `(.L_x_221) ;  /* 0xfffffff400bc7947 */ /* 0x000fea000383ffff */
.L_x_195:
[----:B0-----:R0:W1:Y:S02]  /*8660*/  SYNCS.PHASECHK.TRANS64.TRYWAIT P0, [R9+URZ], R4 ;  /* 0x00000004090075a7 */ /* 0x001064000800017f */
[----:B-1----:R-:W-:Y:S05]  /*8670*/  @!P0 NANOSLEEP.SYNCS 0x989680 ;  /* 0x009896800000895d */ /* 0x002fea0003900000 */
[----:B------:R-:W1:Y:S02]  /*8680*/  @!P0 SYNCS.PHASECHK.TRANS64 P0, [R9+URZ], R4 ;  /* 0x00000004090085a7 */ /* 0x000e64000800007f */
[----:B-1----:R-:W-:Y:S05]  /*8690*/  @!P0 BRA `(.L_x_195) ;  /* 0xfffffffc00f08947 */ /* 0x002fea000383ffff */
[----:B------:R-:W-:Y:S05]  /*86a0*/  BRA `(.L_x_222) ;  /* 0xfffffff400cc7947 */ /* 0x000fea000383ffff */
.L_x_196:
[----:B0-----:R0:W1:Y:S02]  /*86b0*/  SYNCS.PHASECHK.TRANS64.TRYWAIT P0, [R8+URZ], R5 ;  /* 0x00000005080075a7 */ /* 0x001064000800017f */
[----:B-1----:R-:W-:Y:S05]  /*86c0*/  @!P0 NANOSLEEP.SYNCS 0x989680 ;  /* 0x009896800000895d */ /* 0x002fea0003900000 */
[----:B------:R-:W1:Y:S02]  /*86d0*/  @!P0 SYNCS.PHASECHK.TRANS64 P0, [R8+URZ], R5 ;  /* 0x00000005080085a7 */ /* 0x000e64000800007f */
[----:B-1----:R-:W-:Y:S05]  /*86e0*/  @!P0 BRA `(.L_x_196) ;  /* 0xfffffffc00f08947 */ /* 0x002fea000383ffff */
[----:B------:R-:W-:Y:S05]  /*86f0*/  BRA `(.L_x_223) ;  /* 0xfffffff400dc7947 */ /* 0x000fea000383ffff */
.L_x_197:
[----:B-1----:R1:W2:Y:S02]  /*8700*/  SYNCS.PHASECHK.TRANS64.TRYWAIT P0, [R11+URZ], R6 ;  /* 0x000000060b0075a7 */ /* 0x0022a4000800017f */
[----:B--2---:R-:W-:Y:S05]  /*8710*/  @!P0 NANOSLEEP.SYNCS 0x989680 ;  /* 0x009896800000895d */ /* 0x004fea0003900000 */
[----:B------:R-:W2:Y:S02]  /*8720*/  @!P0 SYNCS.PHASECHK.TRANS64 P0, [R11+URZ], R6 ;  /* 0x000000060b0085a7 */ /* 0x000ea4000800007f */
[----:B--2---:R-:W-:Y:S05]  /*8730*/  @!P0 BRA `(.L_x_197) ;  /* 0xfffffffc00f08947 */ /* 0x004fea000383ffff */
[----:B------:R-:W-:Y:S05]  /*8740*/  BRA `(.L_x_224) ;  /* 0xfffffff400e47947 */ /* 0x000fea000383ffff */
.L_x_225:
[----:B------:R-:W-:-:S00]  /*8750*/  BRA `(.L_x_225) ;  /* 0xfffffffc00fc7947 */ /* 0x000fc0000383ffff */
[----:B------:R-:W-:-:S00]  /*8760*/  NOP ;  /* 0x0000000000007918 */ /* 0x000fc00000000000 */
        /* <DEDUP_REMOVED lines=9> */
.L_x_226:


//--------------------- .nv.global.init           --------------------------
	.section	.nv.global.init,"aw",@progbits
.nv.global.init:
	.type		$str$22,@object
	.size		$str$22,($str$23 - $str$22)
$str$22:
        /*0000*/ 	.byte	0x6b, 0x5f, 0x74, 0x69, 0x6c, 0x65, 0x5f, 0x63, 0x6f, 0x75, 0x6e, 0x74, 0x20, 0x3e, 0x3d, 0x20
        /*0010*/ 	.byte	0x31, 0x00
	.type		$str$23,@object
	.size		$str$23,(__unnamed_1 - $str$23)
$str$23:
        /*0012*/ 	.byte	0x2f, 0x74, 0x6d, 0x70, 0x2f, 0x63, 0x75, 0x74, 0x6c, 0x61, 0x73, 0x73, 0x5f, 0x73, 0x77, 0x65
        /*0022*/ 	.byte	0x65, 0x70, 0x5f, 0x73, 0x72, 0x63, 0x2f, 0x69, 0x6e, 0x63, 0x6c, 0x75, 0x64, 0x65, 0x2f, 0x63
        /*0032*/ 	.byte	0x75, 0x74, 0x6c, 0x61, 0x73, 0x73, 0x2f, 0x67, 0x65, 0x6d, 0x6d, 0x2f, 0x63, 0x6f, 0x6c, 0x6c
        /*0042*/ 	.byte	0x65, 0x63, 0x74, 0x69, 0x76, 0x65, 0x2f, 0x73, 0x6d, 0x39, 0x30, 0x5f, 0x6d, 0x6d, 0x61, 0x5f
        /*0052*/ 	.byte	0x74, 0x6d, 0x61, 0x5f, 0x67, 0x6d, 0x6d, 0x61, 0x5f, 0x73, 0x73, 0x5f, 0x77, 0x61, 0x72, 0x70
        /*0062*/ 	.byte	0x73, 0x70, 0x65, 0x63, 0x69, 0x61, 0x6c, 0x69, 0x7a, 0x65, 0x64, 0x2e, 0x68, 0x70, 0x70, 0x00
	.type		__unnamed_1,@object
	.size		__unnamed_1,(.L_0 - __unnamed_1)
__unnamed_1:
        /*0072*/ 	.byte	0x76, 0x6f, 0x69, 0x64, 0x20, 0x63, 0x75, 0x74, 0x6c, 0x61, 0x73, 0x73, 0x3a, 0x3a, 0x67, 0x65
        /* <DEDUP_REMOVED lines=180> */
        /*0bc2*/ 	.byte	0x5d, 0x00
.L_0:


//--------------------- .nv.shared._ZN7cutlass13device_kernelINS_4gemm6kernel13GemmUniversalIN4cute5tupleIJiiiiEEENS1_10collective13CollectiveMmaINS1_34MainloopSm90TmaGmmaWarpSpecializedILi18ENS5_IJNS4_1CILi1EEESB_SB_EEENS1_32KernelTmaWarpSpecializedPingpongEEENS5_IJNSA_ILi64EEENSA_ILi128EEENSA_ILi32EEEEEENS_10bfloat16_tENS5_IJlSB_lEEESJ_SK_NS4_8TiledMMAINS4_8MMA_AtomIJNS4_4SM904GMMA28MMA_64x128x16_F32BF16BF16_SSILNSO_5MajorE0ELSQ_0ELNSO_7ScaleInE1ELSR_1EEEEEENS4_6LayoutISC_NS5_IJNSA_ILi0EEESV_SV_EEEEENS5_IJNS4_10UnderscoreESY_SY_EEEEENS4_13SM90_TMA_LOADENS4_14ComposedLayoutINS4_7SwizzleILi2ELi4ELi3EEENS4_18smem_ptr_flag_bitsILi16EEENSU_INS5_IJNSA_ILi8EEESH_EEENS5_IJSH_SB_EEEEEEEvNS4_8identityES11_S1B_vS1C_EENS_8epilogue10collective6detail29Sm90TmaWarpSpecializedAdapterINS1F_15DefaultEpilogueISJ_SK_SK_NS1E_6thread17LinearCombinationISJ_Li1EffLNS1J_9ScaleType4KindE0ELNS_15FloatRoundStyleE2ESJ_EENS1_15EpilogueDefaultEEEEEvvEEEEvNT_6ParamsE --------------------------
	.section	.nv.shared._ZN7cutlass13device_kernelINS_4gemm6kernel13GemmUniversalIN4cute5tupleIJiiiiEEENS1_10collective13CollectiveMmaINS1_34MainloopSm90TmaGmmaWarpSpecializedILi18ENS5_IJNS4_1CILi1EEESB_SB_EEENS1_32KernelTmaWarpSpecializedPingpongEEENS5_IJNSA_ILi64EEENSA_ILi128EEENSA_ILi32EEEEEENS_10bfloat16_tENS5_IJlSB_lEEESJ_SK_NS4_8TiledMMAINS4_8MMA_AtomIJNS4_4SM904GMMA28MMA_64x128x16_F32BF16BF16_SSILNSO_5MajorE0ELSQ_0ELNSO_7ScaleInE1ELSR_1EEEEEENS4_6LayoutISC_NS5_IJNSA_ILi0EEESV_SV_EEEEENS5_IJNS4_10UnderscoreESY_SY_EEEEENS4_13SM90_TMA_LOADENS4_14ComposedLayoutINS4_7SwizzleILi2ELi4ELi3EEENS4_18smem_ptr_flag_bitsILi16EEENSU_INS5_IJNSA_ILi8EEESH_EEENS5_IJSH_SB_EEEEEEEvNS4_8identityES11_S1B_vS1C_EENS_8epilogue10collective6detail29Sm90TmaWarpSpecializedAdapterINS1F_15DefaultEpilogueISJ_SK_SK_NS1E_6thread17LinearCombinationISJ_Li1EffLNS1J_9ScaleType4KindE0ELNS_15FloatRoundStyleE2ESJ_EENS1_15EpilogueDefaultEEEEEvvEEEEvNT_6ParamsE,"aw",@nobits
	.sectionflags	@""
	.align	16
	.zero		1024


//--------------------- .nv.shared.reserved.0     --------------------------
	.section	.nv.shared.reserved.0,"aw",@nobits
	.weak		__nv_reservedSMEM_offset_0_alias
	.size		__nv_reservedSMEM_offset_0_alias, 0, 0
	.other		__nv_reservedSMEM_offset_0_alias,@"STO_CUDA_RESERVED_SHARED STV_DEFAULT"
__nv_reservedSMEM_offset_0_alias:
	.zero		0


//--------------------- .nv.global                --------------------------
	.section	.nv.global,"aw",@nobits
.nv.global:
	.type		_ZN39_INTERNAL_31caf706_4_k_cu_c6aad2fd_51224cute1_E,@object
	.size		_ZN39_INTERNAL_31caf706_4_k_cu_c6aad2fd_51224cute1_E,(_ZN39_INTERNAL_31caf706_4_k_cu_c6aad2fd_51224cuda3std3__45__cpo6cbeginE - _ZN39_INTERNAL_31caf706_4_k_cu_c6aad2fd_51224cute1_E)
_ZN39_INTERNAL_31caf706_4_k_cu_c6aad2fd_51224cute1_E:
	.zero		1
	.type		_ZN39_INTERNAL_31caf706_4_k_cu_c6aad2fd_51224cuda3std3__45__cpo6cbeginE,@object
	.size		_ZN39_INTERNAL_31caf706_4_k_cu_c6aad2fd_51224cuda3std3__45__cpo6cbeginE,(_ZN39_INTERNAL_31caf706_4_k_cu_c6aad2fd_51224cuda3std3__48in_placeE - _ZN39_INTERNAL_31caf706_4_k_cu_c6aad2fd_51224cuda3std3__45__cpo6cbeginE)
_ZN39_INTERNAL_31caf706_4_k_cu_c6aad2fd_51224cuda3std3__45__cpo6cbeginE:
	.zero		1
	.type		_ZN39_INTERNAL_31caf706_4_k_cu_c6aad2fd_51224cuda3std3__48in_placeE,@object
	.size		_ZN39_INTERNAL_31caf706_4_k_cu_c6aad2fd_51224cuda3std3__48in_placeE,(_ZN39_INTERNAL_31caf706_4_k_cu_c6aad2fd_51224cuda3std6ranges3__45__cpo9iter_moveE - _ZN39_INTERNAL_31caf706_4_k_cu_c6aad2fd_51224cuda3std3__48in_placeE)
_ZN39_INTERNAL_31caf706_4_k_cu_c6aad2fd_51224cuda3std3__48in_placeE:
	.zero		1
	.type		_ZN39_INTERNAL_31caf706_4_k_cu_c6aad2fd_51224cuda3std6ranges3__45__cpo9iter_moveE,@object
	.size		_ZN39_INTERNAL_31caf706_4_k_cu_c6aad2fd_51224cuda3std6ranges3__45__cpo9iter_moveE,(_ZN39_INTERNAL_31caf706_4_k_cu_c6aad2fd_51224cuda3std3__45__cpo5beginE - _ZN39_INTERNAL_31caf706_4_k_cu_c6aad2fd_51224cuda3std6ranges3__45__cpo9iter_moveE)
_ZN39_INTERNAL_31caf706_4_k_cu_c6aad2fd_51224cuda3std6ranges3__45__cpo9iter_moveE:
	.zero		1
	.type		_ZN39_INTERNAL_31caf706_4_k_cu_c6aad2fd_51224cuda3std3__45__cpo5beginE,@object
	.size		_ZN39_INTERNAL_31caf706_4_k_cu_c6aad2fd_51224cuda3std3__45__cpo5beginE,(_ZN39_INTERNAL_31caf706_4_k_cu_c6aad2fd_51224cuda3std3__441_GLOBAL__N__31caf706_4_k_cu_c6aad2fd_51226ignoreE - _ZN39_INTERNAL_31caf706_4_k_cu_c6aad2fd_51224cuda3std3__45__cpo5beginE)
_ZN39_INTERNAL_31caf706_4_k_cu_c6aad2fd_51224cuda3std3__45__cpo5beginE:
	.zero		1
	.type		_ZN39_INTERNAL_31caf706_4_k_cu_c6aad2fd_51224cuda3std3__441_GLOBAL__N__31caf706_4_k_cu_c6aad2fd_51226ignoreE,@object
	.size		_ZN39_INTERNAL_31caf706_4_k_cu_c6aad2fd_51224cuda3std3__441_GLOBAL__N__31caf706_4_k_cu_c6aad2fd_51226ignoreE,(_ZN39_INTERNAL_31caf706_4_k_cu_c6aad2fd_51224cute7productE - _ZN39_INTERNAL_31caf706_4_k_cu_c6aad2fd_51224cuda3std3__441_GLOBAL__N__31caf706_4_k_cu_c6aad2fd_51226ignoreE)
_ZN39_INTERNAL_31caf706_4_k_cu_c6aad2fd_51224cuda3std3__441_GLOBAL__N__31caf706_4_k_cu_c6aad2fd_51226ignoreE:
	.zero		1
	.type		_ZN39_INTERNAL_31caf706_4_k_cu_c6aad2fd_51224cute7productE,@object
	.size		_ZN39_INTERNAL_31caf706_4_k_cu_c6aad2fd_51224cute7productE,(_ZN39_INTERNAL_31caf706_4_k_cu_c6aad2fd_51224cuda3std3__45__cpo3endE - _ZN39_INTERNAL_31caf706_4_k_cu_c6aad2fd_51224cute7productE)
_ZN39_INTERNAL_31caf706_4_k_cu_c6aad2fd_51224cute7productE:
	.zero		1
	.type		_ZN39_INTERNAL_31caf706_4_k_cu_c6aad2fd_51224cuda3std3__45__cpo3endE,@object
	.size		_ZN39_INTERNAL_31caf706_4_k_cu_c6aad2fd_51224cuda3std3__45__cpo3endE,(_ZN39_INTERNAL_31caf706_4_k_cu_c6aad2fd_51224cuda3std3__419piecewise_constructE - _ZN39_INTERNAL_31caf706_4_k_cu_c6aad2fd_51224cuda3std3__45__cpo3endE)
_ZN39_INTERNAL_31caf706_4_k_cu_c6aad2fd_51224cuda3std3__45__cpo3endE:
	.zero		1
	.type		_ZN39_INTERNAL_31caf706_4_k_cu_c6aad2fd_51224cuda3std3__419piecewise_constructE,@object
	.size		_ZN39_INTERNAL_31caf706_4_k_cu_c6aad2fd_51224cuda3std3__419piecewise_constructE,(_ZN39_INTERNAL_31caf706_4_k_cu_c6aad2fd_51224cuda3std3__45__cpo4cendE - _ZN39_INTERNAL_31caf706_4_k_cu_c6aad2fd_51224cuda3std3__419piecewise_constructE)
_ZN39_INTERNAL_31caf706_4_k_cu_c6aad2fd_51224cuda3std3__419piecewise_constructE:
	.zero		1
	.type		_ZN39_INTERNAL_31caf706_4_k_cu_c6aad2fd_51224cuda3std3__45__cpo4cendE,@object
	.size		_ZN39_INTERNAL_31caf706_4_k_cu_c6aad2fd_51224cuda3std3__45__cpo4cendE,(_ZN39_INTERNAL_31caf706_4_k_cu_c6aad2fd_51224cuda3std6ranges3__45__cpo4swapE - _ZN39_INTERNAL_31caf706_4_k_cu_c6aad2fd_51224cuda3std3__45__cpo4cendE)
_ZN39_INTERNAL_31caf706_4_k_cu_c6aad2fd_51224cuda3std3__45__cpo4cendE:
	.zero		1
	.type		_ZN39_INTERNAL_31caf706_4_k_cu_c6aad2fd_51224cuda3std6ranges3__45__cpo4swapE,@object
	.size		_ZN39_INTERNAL_31caf706_4_k_cu_c6aad2fd_51224cuda3std6ranges3__45__cpo4swapE,(.L_8 - _ZN39_INTERNAL_31caf706_4_k_cu_c6aad2fd_51224cuda3std6ranges3__45__cpo4swapE)
_ZN39_INTERNAL_31caf706_4_k_cu_c6aad2fd_51224cuda3std6ranges3__45__cpo4swapE:
	.zero		1
.L_8:


//--------------------- .nv.constant0._ZN7cutlass13device_kernelINS_4gemm6kernel13GemmUniversalIN4cute5tupleIJiiiiEEENS1_10collective13CollectiveMmaINS1_34MainloopSm90TmaGmmaWarpSpecializedILi18ENS5_IJNS4_1CILi1EEESB_SB_EEENS1_32KernelTmaWarpSpecializedPingpongEEENS5_IJNSA_ILi64EEENSA_ILi128EEENSA_ILi32EEEEEENS_10bfloat16_tENS5_IJlSB_lEEESJ_SK_NS4_8TiledMMAINS4_8MMA_AtomIJNS4_4SM904GMMA28MMA_64x128x16_F32BF16BF16_SSILNSO_5MajorE0ELSQ_0ELNSO_7ScaleInE1ELSR_1EEEEEENS4_6LayoutISC_NS5_IJNSA_ILi0EEESV_SV_EEEEENS5_IJNS4_10UnderscoreESY_SY_EEEEENS4_13SM90_TMA_LOADENS4_14ComposedLayoutINS4_7SwizzleILi2ELi4ELi3EEENS4_18smem_ptr_flag_bitsILi16EEENSU_INS5_IJNSA_ILi8EEESH_EEENS5_IJSH_SB_EEEEEEEvNS4_8identityES11_S1B_vS1C_EENS_8epilogue10collective6detail29Sm90TmaWarpSpecializedAdapterINS1F_15DefaultEpilogueISJ_SK_SK_NS1E_6thread17LinearCombinationISJ_Li1EffLNS1J_9ScaleType4KindE0ELNS_15FloatRoundStyleE2ESJ_EENS1_15EpilogueDefaultEEEEEvvEEEEvNT_6ParamsE --------------------------
	.section	.nv.constant0._ZN7cutlass13device_kernelINS_4gemm6kernel13GemmUniversalIN4cute5tupleIJiiiiEEENS1_10collective13CollectiveMmaINS1_34MainloopSm90TmaGmmaWarpSpecializedILi18ENS5_IJNS4_1CILi1EEESB_SB_EEENS1_32KernelTmaWarpSpecializedPingpongEEENS5_IJNSA_ILi64EEENSA_ILi128EEENSA_ILi32EEEEEENS_10bfloat16_tENS5_IJlSB_lEEESJ_SK_NS4_8TiledMMAINS4_8MMA_AtomIJNS4_4SM904GMMA28MMA_64x128x16_F32BF16BF16_SSILNSO_5MajorE0ELSQ_0ELNSO_7ScaleInE1ELSR_1EEEEEENS4_6LayoutISC_NS5_IJNSA_ILi0EEESV_SV_EEEEENS5_IJNS4_10UnderscoreESY_SY_EEEEENS4_13SM90_TMA_LOADENS4_14ComposedLayoutINS4_7SwizzleILi2ELi4ELi3EEENS4_18smem_ptr_flag_bitsILi16EEENSU_INS5_IJNSA_ILi8EEESH_EEENS5_IJSH_SB_EEEEEEEvNS4_8identityES11_S1B_vS1C_EENS_8epilogue10collective6detail29Sm90TmaWarpSpecializedAdapterINS1F_15DefaultEpilogueISJ_SK_SK_NS1E_6thread17LinearCombinationISJ_Li1EffLNS1J_9ScaleType4KindE0ELNS_15FloatRoundStyleE2ESJ_EENS1_15EpilogueDefaultEEEEEvvEEEEvNT_6ParamsE,"a",@progbits
	.sectionflags	@""
	.align	4
.nv.constant0._ZN7cutlass13device_kernelINS_4gemm6kernel13GemmUniversalIN4cute5tupleIJiiiiEEENS1_10collective13CollectiveMmaINS1_34MainloopSm90TmaGmmaWarpSpecializedILi18ENS5_IJNS4_1CILi1EEESB_SB_EEENS1_32KernelTmaWarpSpecializedPingpongEEENS5_IJNSA_ILi64EEENSA_ILi128EEENSA_ILi32EEEEEENS_10bfloat16_tENS5_IJlSB_lEEESJ_SK_NS4_8TiledMMAINS4_8MMA_AtomIJNS4_4SM904GMMA28MMA_64x128x16_F32BF16BF16_SSILNSO_5MajorE0ELSQ_0ELNSO_7ScaleInE1ELSR_1EEEEEENS4_6LayoutISC_NS5_IJNSA_ILi0EEESV_SV_EEEEENS5_IJNS4_10UnderscoreESY_SY_EEEEENS4_13SM90_TMA_LOADENS4_14ComposedLayoutINS4_7SwizzleILi2ELi4ELi3EEENS4_18smem_ptr_flag_bitsILi16EEENSU_INS5_IJNSA_ILi8EEESH_EEENS5_IJSH_SB_EEEEEEEvNS4_8identityES11_S1B_vS1C_EENS_8epilogue10collective6detail29Sm90TmaWarpSpecializedAdapterINS1F_15DefaultEpilogueISJ_SK_SK_NS1E_6thread17LinearCombinationISJ_Li1EffLNS1J_9ScaleType4KindE0ELNS_15FloatRoundStyleE2ESJ_EENS1_15EpilogueDefaultEEEEEvvEEEEvNT_6ParamsE:
	.zero		1664


//--------------------- SYMBOLS --------------------------

	.type		.nv.reservedSmem.offset0,@object
	.size		.nv.reservedSmem.offset0,0x4
	.type		__assertfail,@function
